	.target	sm_100a

	.elftype	@"ET_EXEC"


//--------------------- .note.nv.tkinfo           --------------------------
	.section	.note.nv.tkinfo,"",@"SHT_NOTE"
	.sectionflags	@"SHF_NOTE_NV_TKINFO"
	.tkinfo
        /*0018*/ 	.word	0x00000002
        /*0030*/ 	.string	""
        /*0030*/ 	.string	"ptxas"
        /*0030*/ 	.string	"Cuda compilation tools, release 13.0, V13.0.88"
        /*0030*/ 	.string	"Build cuda_13.0.r13.0/compiler.36424714_0"
        /*0030*/ 	.string	"-arch sm_100a -m 64 "



//--------------------- .note.nv.cuinfo           --------------------------
	.section	.note.nv.cuinfo,"",@"SHT_NOTE"
	.sectionflags	@"SHF_NOTE_NV_CUINFO"
        /*0018*/ 	.short	0x0002
        /*001a*/ 	.short	0x0064
        /*001c*/ 	.short	0x0082
	.zero		2


//--------------------- .nv.info                  --------------------------
	.section	.nv.info,"",@"SHT_CUDA_INFO"
	.align	4


	//----- nvinfo : EIATTR_REGCOUNT
	.align		4
        /*0000*/ 	.byte	0x04, 0x2f
        /*0002*/ 	.short	(.L_19 - .L_18)
	.align		4
.L_18:
        /*0004*/ 	.word	index@(_ZN7cutlass13device_kernelINS_4gemm6kernel13GemmUniversalIN4cute5tupleIJiiiiEEENS1_10collective13CollectiveMmaINS1_41MainloopSm100TmaUmmaWarpSpecializedSparseILi10ELi2ELi2ENS5_IJNS4_1CILi1EEENSA_ILi2EEESB_EEEEENS5_IJNSA_ILi128EEENSA_ILi64EEESG_EEENS_6half_tENS5_IJNS4_6LayoutINS5_IJiNS5_IJSC_iEEEiEEENS5_IJlNS5_IJSB_SC_EEElEEEEENSJ_INS5_IJNS5_IJNS5_IJNSA_ILi8EEESC_SP_EEEiEEENS5_IJNS5_IJNSA_ILi16EEESC_NSA_ILi4EEEEEEiEEEiEEENS5_IJNS5_IJNS5_IJSF_SS_NSA_ILi2048EEEEEENSA_ILi16384EEEEEENS5_IJNS5_IJSB_NSA_ILi1024EEENSA_ILi32EEEEEElEEElEEEEEEEESI_NS5_IJlSB_lEEENS4_8TiledMMAINS4_8MMA_AtomIJNS4_27SM100_MMA_F16BF16_SS_SPARSEISI_SI_fLi128ELi64ELNS4_4UMMA5MajorE0ELS1D_0ELNS1C_7ScaleInE0ELS1E_0EEEEEENSJ_INS5_IJSB_SB_SB_EEENS5_IJNSA_ILi0EEES1I_S1I_EEEEENS5_IJNS4_10UnderscoreES1L_S1L_EEEEENS4_23SM90_TMA_LOAD_MULTICASTENS4_14ComposedLayoutINS4_7SwizzleILi2ELi4ELi3EEENS4_25smem_sparse_ptr_flag_bitsILi2ELi16EEENSJ_INS5_IJNS5_IJSB_SP_EEENS5_IJSC_S12_EEEEEENS5_IJNS5_IJS1I_SG_EEESM_EEEEEEEvNS4_8identityENS4_13SM90_TMA_LOADENS1P_INS1Q_ILi3ELi4ELi3EEENS4_18smem_ptr_flag_bitsILi16EEENSJ_INS5_IJSP_SG_EEENS5_IJSG_SB_EEEEEEEvS21_EENS_8epilogue10collective18CollectiveEpilogueINS2B_23Sm100TmaWarpSpecializedILi4ELi2ELi16ELb1ELb0EEEJSH_NS5_IJNSJ_ISF_SB_EENSJ_ISS_SB_EEEEEfNS5_IJSB_llEEEfS2J_NS2B_6fusion15FusionCallbacksIS2F_NS2K_17LinearCombinationIffffLNS_15FloatRoundStyleE2EEESH_S2I_JEEENS4_5SM1004TMEM4LOAD26SM100_TMEM_LOAD_32dp32b16xES22_NS1P_INS1Q_ILi2ELi5ELi2EEENS24_ILi32EEENSJ_INS5_IJS12_ST_EEENS5_IJSB_S12_EEEEEEENS4_39AutoVectorizingCopyWithAssumedAlignmentILi128EEENS4_14SM90_TMA_STOREES2Z_S31_S31_EEEvvEEEEvNT_6ParamsE)
        /*0008*/ 	.word	0x00000059


	//----- nvinfo : EIATTR_FRAME_SIZE
	.align		4
.L_19:
        /*000c*/ 	.byte	0x04, 0x11
        /*000e*/ 	.short	(.L_21 - .L_20)
	.align		4
.L_20:
        /*0010*/ 	.word	index@($__internal_2_$__cuda_sm10x_tcgen05_guardrail_trap_unallocated_columns_being_dealloced)
        /*0014*/ 	.word	0x00000000


	//----- nvinfo : EIATTR_FRAME_SIZE
	.align		4
.L_21:
        /*0018*/ 	.byte	0x04, 0x11
        /*001a*/ 	.short	(.L_23 - .L_22)
	.align		4
.L_22:
        /*001c*/ 	.word	index@($__internal_1_$__cuda_sm10x_tcgen05_guardrail_trap_phase_invalid_during_alloc)
        /*0020*/ 	.word	0x00000000


	//----- nvinfo : EIATTR_FRAME_SIZE
	.align		4
.L_23:
        /*0024*/ 	.byte	0x04, 0x11
        /*0026*/ 	.short	(.L_25 - .L_24)
	.align		4
.L_24:
        /*0028*/ 	.word	index@($__internal_0_$__cuda_sm10x_tcgen05_guardrail_trap_col_being_dealloced_not_returned_by_alloc)
        /*002c*/ 	.word	0x00000000


	//----- nvinfo : EIATTR_FRAME_SIZE
	.align		4
.L_25:
        /*0030*/ 	.byte	0x04, 0x11
        /*0032*/ 	.short	(.L_27 - .L_26)
	.align		4
.L_26:
        /*0034*/ 	.word	index@(_ZN7cutlass13device_kernelINS_4gemm6kernel13GemmUniversalIN4cute5tupleIJiiiiEEENS1_10collective13CollectiveMmaINS1_41MainloopSm100TmaUmmaWarpSpecializedSparseILi10ELi2ELi2ENS5_IJNS4_1CILi1EEENSA_ILi2EEESB_EEEEENS5_IJNSA_ILi128EEENSA_ILi64EEESG_EEENS_6half_tENS5_IJNS4_6LayoutINS5_IJiNS5_IJSC_iEEEiEEENS5_IJlNS5_IJSB_SC_EEElEEEEENSJ_INS5_IJNS5_IJNS5_IJNSA_ILi8EEESC_SP_EEEiEEENS5_IJNS5_IJNSA_ILi16EEESC_NSA_ILi4EEEEEEiEEEiEEENS5_IJNS5_IJNS5_IJSF_SS_NSA_ILi2048EEEEEENSA_ILi16384EEEEEENS5_IJNS5_IJSB_NSA_ILi1024EEENSA_ILi32EEEEEElEEElEEEEEEEESI_NS5_IJlSB_lEEENS4_8TiledMMAINS4_8MMA_AtomIJNS4_27SM100_MMA_F16BF16_SS_SPARSEISI_SI_fLi128ELi64ELNS4_4UMMA5MajorE0ELS1D_0ELNS1C_7ScaleInE0ELS1E_0EEEEEENSJ_INS5_IJSB_SB_SB_EEENS5_IJNSA_ILi0EEES1I_S1I_EEEEENS5_IJNS4_10UnderscoreES1L_S1L_EEEEENS4_23SM90_TMA_LOAD_MULTICASTENS4_14ComposedLayoutINS4_7SwizzleILi2ELi4ELi3EEENS4_25smem_sparse_ptr_flag_bitsILi2ELi16EEENSJ_INS5_IJNS5_IJSB_SP_EEENS5_IJSC_S12_EEEEEENS5_IJNS5_IJS1I_SG_EEESM_EEEEEEEvNS4_8identityENS4_13SM90_TMA_LOADENS1P_INS1Q_ILi3ELi4ELi3EEENS4_18smem_ptr_flag_bitsILi16EEENSJ_INS5_IJSP_SG_EEENS5_IJSG_SB_EEEEEEEvS21_EENS_8epilogue10collective18CollectiveEpilogueINS2B_23Sm100TmaWarpSpecializedILi4ELi2ELi16ELb1ELb0EEEJSH_NS5_IJNSJ_ISF_SB_EENSJ_ISS_SB_EEEEEfNS5_IJSB_llEEEfS2J_NS2B_6fusion15FusionCallbacksIS2F_NS2K_17LinearCombinationIffffLNS_15FloatRoundStyleE2EEESH_S2I_JEEENS4_5SM1004TMEM4LOAD26SM100_TMEM_LOAD_32dp32b16xES22_NS1P_INS1Q_ILi2ELi5ELi2EEENS24_ILi32EEENSJ_INS5_IJS12_ST_EEENS5_IJSB_S12_EEEEEEENS4_39AutoVectorizingCopyWithAssumedAlignmentILi128EEENS4_14SM90_TMA_STOREES2Z_S31_S31_EEEvvEEEEvNT_6ParamsE)
        /*0038*/ 	.word	0x00000000


	//----- nvinfo : EIATTR_MIN_STACK_SIZE
	.align		4
.L_27:
        /*003c*/ 	.byte	0x04, 0x12
        /*003e*/ 	.short	(.L_29 - .L_28)
	.align		4
.L_28:
        /*0040*/ 	.word	index@(_ZN7cutlass13device_kernelINS_4gemm6kernel13GemmUniversalIN4cute5tupleIJiiiiEEENS1_10collective13CollectiveMmaINS1_41MainloopSm100TmaUmmaWarpSpecializedSparseILi10ELi2ELi2ENS5_IJNS4_1CILi1EEENSA_ILi2EEESB_EEEEENS5_IJNSA_ILi128EEENSA_ILi64EEESG_EEENS_6half_tENS5_IJNS4_6LayoutINS5_IJiNS5_IJSC_iEEEiEEENS5_IJlNS5_IJSB_SC_EEElEEEEENSJ_INS5_IJNS5_IJNS5_IJNSA_ILi8EEESC_SP_EEEiEEENS5_IJNS5_IJNSA_ILi16EEESC_NSA_ILi4EEEEEEiEEEiEEENS5_IJNS5_IJNS5_IJSF_SS_NSA_ILi2048EEEEEENSA_ILi16384EEEEEENS5_IJNS5_IJSB_NSA_ILi1024EEENSA_ILi32EEEEEElEEElEEEEEEEESI_NS5_IJlSB_lEEENS4_8TiledMMAINS4_8MMA_AtomIJNS4_27SM100_MMA_F16BF16_SS_SPARSEISI_SI_fLi128ELi64ELNS4_4UMMA5MajorE0ELS1D_0ELNS1C_7ScaleInE0ELS1E_0EEEEEENSJ_INS5_IJSB_SB_SB_EEENS5_IJNSA_ILi0EEES1I_S1I_EEEEENS5_IJNS4_10UnderscoreES1L_S1L_EEEEENS4_23SM90_TMA_LOAD_MULTICASTENS4_14ComposedLayoutINS4_7SwizzleILi2ELi4ELi3EEENS4_25smem_sparse_ptr_flag_bitsILi2ELi16EEENSJ_INS5_IJNS5_IJSB_SP_EEENS5_IJSC_S12_EEEEEENS5_IJNS5_IJS1I_SG_EEESM_EEEEEEEvNS4_8identityENS4_13SM90_TMA_LOADENS1P_INS1Q_ILi3ELi4ELi3EEENS4_18smem_ptr_flag_bitsILi16EEENSJ_INS5_IJSP_SG_EEENS5_IJSG_SB_EEEEEEEvS21_EENS_8epilogue10collective18CollectiveEpilogueINS2B_23Sm100TmaWarpSpecializedILi4ELi2ELi16ELb1ELb0EEEJSH_NS5_IJNSJ_ISF_SB_EENSJ_ISS_SB_EEEEEfNS5_IJSB_llEEEfS2J_NS2B_6fusion15FusionCallbacksIS2F_NS2K_17LinearCombinationIffffLNS_15FloatRoundStyleE2EEESH_S2I_JEEENS4_5SM1004TMEM4LOAD26SM100_TMEM_LOAD_32dp32b16xES22_NS1P_INS1Q_ILi2ELi5ELi2EEENS24_ILi32EEENSJ_INS5_IJS12_ST_EEENS5_IJSB_S12_EEEEEEENS4_39AutoVectorizingCopyWithAssumedAlignmentILi128EEENS4_14SM90_TMA_STOREES2Z_S31_S31_EEEvvEEEEvNT_6ParamsE)
        /*0044*/ 	.word	0x00000000
.L_29:


//--------------------- .nv.compat                --------------------------
	.section	.nv.compat,"",@"SHT_CUDA_COMPAT_INFO"
	.align	4
        /*0000*/ 	.byte	0x02, 0x09, 0x01, 0x00, 0x02, 0x02, 0x02, 0x00, 0x02, 0x05, 0x05, 0x00, 0x03, 0x07, 0x01, 0x01
        /*0010*/ 	.byte	0x02, 0x03, 0x01, 0x00, 0x02, 0x06, 0x01, 0x00, 0x04, 0x0b, 0x08, 0x00, 0x09, 0x00, 0x00, 0x00
        /*0020*/ 	.byte	0x00, 0x00, 0x00, 0x00


//--------------------- .nv.info._ZN7cutlass13device_kernelINS_4gemm6kernel13GemmUniversalIN4cute5tupleIJiiiiEEENS1_10collective13CollectiveMmaINS1_41MainloopSm100TmaUmmaWarpSpecializedSparseILi10ELi2ELi2ENS5_IJNS4_1CILi1EEENSA_ILi2EEESB_EEEEENS5_IJNSA_ILi128EEENSA_ILi64EEESG_EEENS_6half_tENS5_IJNS4_6LayoutINS5_IJiNS5_IJSC_iEEEiEEENS5_IJlNS5_IJSB_SC_EEElEEEEENSJ_INS5_IJNS5_IJNS5_IJNSA_ILi8EEESC_SP_EEEiEEENS5_IJNS5_IJNSA_ILi16EEESC_NSA_ILi4EEEEEEiEEEiEEENS5_IJNS5_IJNS5_IJSF_SS_NSA_ILi2048EEEEEENSA_ILi16384EEEEEENS5_IJNS5_IJSB_NSA_ILi1024EEENSA_ILi32EEEEEElEEElEEEEEEEESI_NS5_IJlSB_lEEENS4_8TiledMMAINS4_8MMA_AtomIJNS4_27SM100_MMA_F16BF16_SS_SPARSEISI_SI_fLi128ELi64ELNS4_4UMMA5MajorE0ELS1D_0ELNS1C_7ScaleInE0ELS1E_0EEEEEENSJ_INS5_IJSB_SB_SB_EEENS5_IJNSA_ILi0EEES1I_S1I_EEEEENS5_IJNS4_10UnderscoreES1L_S1L_EEEEENS4_23SM90_TMA_LOAD_MULTICASTENS4_14ComposedLayoutINS4_7SwizzleILi2ELi4ELi3EEENS4_25smem_sparse_ptr_flag_bitsILi2ELi16EEENSJ_INS5_IJNS5_IJSB_SP_EEENS5_IJSC_S12_EEEEEENS5_IJNS5_IJS1I_SG_EEESM_EEEEEEEvNS4_8identityENS4_13SM90_TMA_LOADENS1P_INS1Q_ILi3ELi4ELi3EEENS4_18smem_ptr_flag_bitsILi16EEENSJ_INS5_IJSP_SG_EEENS5_IJSG_SB_EEEEEEEvS21_EENS_8epilogue10collective18CollectiveEpilogueINS2B_23Sm100TmaWarpSpecializedILi4ELi2ELi16ELb1ELb0EEEJSH_NS5_IJNSJ_ISF_SB_EENSJ_ISS_SB_EEEEEfNS5_IJSB_llEEEfS2J_NS2B_6fusion15FusionCallbacksIS2F_NS2K_17LinearCombinationIffffLNS_15FloatRoundStyleE2EEESH_S2I_JEEENS4_5SM1004TMEM4LOAD26SM100_TMEM_LOAD_32dp32b16xES22_NS1P_INS1Q_ILi2ELi5ELi2EEENS24_ILi32EEENSJ_INS5_IJS12_ST_EEENS5_IJSB_S12_EEEEEEENS4_39AutoVectorizingCopyWithAssumedAlignmentILi128EEENS4_14SM90_TMA_STOREES2Z_S31_S31_EEEvvEEEEvNT_6ParamsE --------------------------
	.section	.nv.info._ZN7cutlass13device_kernelINS_4gemm6kernel13GemmUniversalIN4cute5tupleIJiiiiEEENS1_10collective13CollectiveMmaINS1_41MainloopSm100TmaUmmaWarpSpecializedSparseILi10ELi2ELi2ENS5_IJNS4_1CILi1EEENSA_ILi2EEESB_EEEEENS5_IJNSA_ILi128EEENSA_ILi64EEESG_EEENS_6half_tENS5_IJNS4_6LayoutINS5_IJiNS5_IJSC_iEEEiEEENS5_IJlNS5_IJSB_SC_EEElEEEEENSJ_INS5_IJNS5_IJNS5_IJNSA_ILi8EEESC_SP_EEEiEEENS5_IJNS5_IJNSA_ILi16EEESC_NSA_ILi4EEEEEEiEEEiEEENS5_IJNS5_IJNS5_IJSF_SS_NSA_ILi2048EEEEEENSA_ILi16384EEEEEENS5_IJNS5_IJSB_NSA_ILi1024EEENSA_ILi32EEEEEElEEElEEEEEEEESI_NS5_IJlSB_lEEENS4_8TiledMMAINS4_8MMA_AtomIJNS4_27SM100_MMA_F16BF16_SS_SPARSEISI_SI_fLi128ELi64ELNS4_4UMMA5MajorE0ELS1D_0ELNS1C_7ScaleInE0ELS1E_0EEEEEENSJ_INS5_IJSB_SB_SB_EEENS5_IJNSA_ILi0EEES1I_S1I_EEEEENS5_IJNS4_10UnderscoreES1L_S1L_EEEEENS4_23SM90_TMA_LOAD_MULTICASTENS4_14ComposedLayoutINS4_7SwizzleILi2ELi4ELi3EEENS4_25smem_sparse_ptr_flag_bitsILi2ELi16EEENSJ_INS5_IJNS5_IJSB_SP_EEENS5_IJSC_S12_EEEEEENS5_IJNS5_IJS1I_SG_EEESM_EEEEEEEvNS4_8identityENS4_13SM90_TMA_LOADENS1P_INS1Q_ILi3ELi4ELi3EEENS4_18smem_ptr_flag_bitsILi16EEENSJ_INS5_IJSP_SG_EEENS5_IJSG_SB_EEEEEEEvS21_EENS_8epilogue10collective18CollectiveEpilogueINS2B_23Sm100TmaWarpSpecializedILi4ELi2ELi16ELb1ELb0EEEJSH_NS5_IJNSJ_ISF_SB_EENSJ_ISS_SB_EEEEEfNS5_IJSB_llEEEfS2J_NS2B_6fusion15FusionCallbacksIS2F_NS2K_17LinearCombinationIffffLNS_15FloatRoundStyleE2EEESH_S2I_JEEENS4_5SM1004TMEM4LOAD26SM100_TMEM_LOAD_32dp32b16xES22_NS1P_INS1Q_ILi2ELi5ELi2EEENS24_ILi32EEENSJ_INS5_IJS12_ST_EEENS5_IJSB_S12_EEEEEEENS4_39AutoVectorizingCopyWithAssumedAlignmentILi128EEENS4_14SM90_TMA_STOREES2Z_S31_S31_EEEvvEEEEvNT_6ParamsE,"",@"SHT_CUDA_INFO"
	.sectionflags	@""
	.align	4


	//----- nvinfo : EIATTR_CUDA_API_VERSION
	.align		4
        /*0000*/ 	.byte	0x04, 0x37
        /*0002*/ 	.short	(.L_31 - .L_30)
.L_30:
        /*0004*/ 	.word	0x00000082


	//----- nvinfo : EIATTR_KPARAM_INFO
	.align		4
.L_31:
        /*0008*/ 	.byte	0x04, 0x17
        /*000a*/ 	.short	(.L_33 - .L_32)
.L_32:
        /*000c*/ 	.word	0x00000000
        /*0010*/ 	.short	0x0000
        /*0012*/ 	.short	0x0000
        /*0014*/ 	.byte	0x00, 0xf0, 0x01, 0x28


	//----- nvinfo : EIATTR_AT_ENTRY_FRAGMENTS
	.align		4
.L_33:
        /*0018*/ 	.byte	0x04, 0x4f
        /*001a*/ 	.short	(.L_35 - .L_34)


	//   ....[0]....
.L_34:
        /*001c*/ 	.word	0x00000006


	//----- nvinfo : EIATTR_RESERVED_SMEM_USED
	.align		4
.L_35:
        /*0020*/ 	.byte	0x01, 0x41
	.zero		2


	//----- nvinfo : EIATTR_SPARSE_MMA_MASK
	.align		4
        /*0024*/ 	.byte	0x03, 0x50
        /*0026*/ 	.short	0x0040


	//----- nvinfo : EIATTR_TCGEN05_1CTA_USED
	.align		4
        /*0028*/ 	.byte	0x01, 0x51
	.zero		2


	//----- nvinfo : EIATTR_MAXREG_COUNT
	.align		4
        /*002c*/ 	.byte	0x03, 0x1b
        /*002e*/ 	.short	0x00ff


	//----- nvinfo : EIATTR_NUM_BARRIERS
	.align		4
        /*0030*/ 	.byte	0x02, 0x4c
        /*0032*/ 	.byte	0x07
	.zero		1


	//----- nvinfo : EIATTR_EXTERNS
	.align		4
        /*0034*/ 	.byte	0x04, 0x0f
        /*0036*/ 	.short	(.L_37 - .L_36)


	//   ....[0]....
	.align		4
.L_36:
        /*0038*/ 	.word	index@(__assertfail)


	//----- nvinfo : EIATTR_MERCURY_ISA_VERSION
	.align		4
.L_37:
        /*003c*/ 	.byte	0x03, 0x5f
        /*003e*/ 	.short	0x0101


	//----- nvinfo : EIATTR_INT_WARP_WIDE_INSTR_OFFSETS
	.align		4
        /*0040*/ 	.byte	0x04, 0x31
        /*0042*/ 	.short	(.L_39 - .L_38)


	//   ....[0]....
.L_38:
        /*0044*/ 	.word	0x00001e30


	//   ....[1]....
        /*0048*/ 	.word	0x00003ba0


	//   ....[2]....
        /*004c*/ 	.word	0x00003bc0


	//   ....[3]....
        /*0050*/ 	.word	0x00003bf0


	//   ....[4]....
        /*0054*/ 	.word	0x00004500


	//   ....[5]....
        /*0058*/ 	.word	0x00004520


	//   ....[6]....
        /*005c*/ 	.word	0x000045c0


	//   ....[7]....
        /*0060*/ 	.word	0x00004660


	//   ....[8]....
        /*0064*/ 	.word	0x00004720


	//   ....[9]....
        /*0068*/ 	.word	0x000047a0


	//   ....[10]....
        /*006c*/ 	.word	0x000047c0


	//   ....[11]....
        /*0070*/ 	.word	0x00004890


	//   ....[12]....
        /*0074*/ 	.word	0x00004920


	//   ....[13]....
        /*0078*/ 	.word	0x000049e0


	//   ....[14]....
        /*007c*/ 	.word	0x00004a70


	//   ....[15]....
        /*0080*/ 	.word	0x00004a90


	//   ....[16]....
        /*0084*/ 	.word	0x00004bc0


	//   ....[17]....
        /*0088*/ 	.word	0x00004c20


	//   ....[18]....
        /*008c*/ 	.word	0x00004cd0


	//   ....[19]....
        /*0090*/ 	.word	0x00004e20


	//   ....[20]....
        /*0094*/ 	.word	0x00004e80


	//   ....[21]....
        /*0098*/ 	.word	0x00004ea0


	//   ....[22]....
        /*009c*/ 	.word	0x00004ec0


	//   ....[23]....
        /*00a0*/ 	.word	0x000050b0


	//----- nvinfo : EIATTR_COOP_GROUP_MASK_REGIDS
	.align		4
.L_39:
        /*00a4*/ 	.byte	0x04, 0x29
        /*00a6*/ 	.short	(.L_41 - .L_40)


	//   ....[0]....
.L_40:
        /*00a8*/ 	.word	0xffffffff


	//   ....[1]....
        /*00ac*/ 	.word	0xffffffff


	//   ....[2]....
        /*00b0*/ 	.word	0xffffffff


	//   ....[3]....
        /*00b4*/ 	.word	0xffffffff


	//   ....[4]....
        /*00b8*/ 	.word	0xffffffff


	//   ....[5]....
        /*00bc*/ 	.word	0xffffffff


	//   ....[6]....
        /*00c0*/ 	.word	0xffffffff


	//   ....[7]....
        /*00c4*/ 	.word	0xffffffff


	//   ....[8]....
        /*00c8*/ 	.word	0xffffffff


	//   ....[9]....
        /*00cc*/ 	.word	0xffffffff


	//   ....[10]....
        /*00d0*/ 	.word	0xffffffff


	//   ....[11]....
        /*00d4*/ 	.word	0xffffffff


	//   ....[12]....
        /*00d8*/ 	.word	0xffffffff


	//   ....[13]....
        /*00dc*/ 	.word	0xffffffff


	//----- nvinfo : EIATTR_COOP_GROUP_INSTR_OFFSETS
	.align		4
.L_41:
        /*00e0*/ 	.byte	0x04, 0x28
        /*00e2*/ 	.short	(.L_43 - .L_42)


	//   ....[0]....
.L_42:
        /*00e4*/ 	.word	0x00000090


	//   ....[1]....
        /*00e8*/ 	.word	0x00000500


	//   ....[2]....
        /*00ec*/ 	.word	0x00000780


	//   ....[3]....
        /*00f0*/ 	.word	0x00000920


	//   ....[4]....
        /*00f4*/ 	.word	0x00000a20


	//   ....[5]....
        /*00f8*/ 	.word	0x00000b90


	//   ....[6]....
        /*00fc*/ 	.word	0x00000cf0


	//   ....[7]....
        /*0100*/ 	.word	0x00000eb0


	//   ....[8]....
        /*0104*/ 	.word	0x00001d20


	//   ....[9]....
        /*0108*/ 	.word	0x00002e50


	//   ....[10]....
        /*010c*/ 	.word	0x00003060


	//   ....[11]....
        /*0110*/ 	.word	0x00003090


	//   ....[12]....
        /*0114*/ 	.word	0x00003a80


	//   ....[13]....
        /*0118*/ 	.word	0x00003cb0


	//----- nvinfo : EIATTR_VRC_CTA_INIT_COUNT
	.align		4
.L_43:
        /*011c*/ 	.byte	0x02, 0x4a
        /*011e*/ 	.byte	0x80
	.zero		1


	//----- nvinfo : EIATTR_SYSCALL_OFFSETS
	.align		4
        /*0120*/ 	.byte	0x04, 0x46
        /*0122*/ 	.short	(.L_45 - .L_44)


	//   ....[0]....
.L_44:
        /*0124*/ 	.word	0x00005b20


	//   ....[1]....
        /*0128*/ 	.word	0x00005c10


	//   ....[2]....
        /*012c*/ 	.word	0x00006430


	//   ....[3]....
        /*0130*/ 	.word	0x00006e20


	//   ....[4]....
        /*0134*/ 	.word	0x000077f0


	//   ....[5]....
        /*0138*/ 	.word	0x000081b0


	//----- nvinfo : EIATTR_MBARRIER_INSTR_OFFSETS
	.align		4
.L_45:
        /*013c*/ 	.byte	0x04, 0x39
        /*013e*/ 	.short	(.L_47 - .L_46)


	//   ....[0]....
.L_46:
        /*0140*/ 	.word	0x00000620
        /*0144*/ 	.word	0x000000ff
        /*0148*/ 	.word	0x00000000
        /*014c*/ 	.short	0x0100
        /*014e*/ 	.byte	0x06
	.zero		1


	//   ....[1]....
        /*0150*/ 	.word	0x00000630
        /*0154*/ 	.word	0x000000ff
        /*0158*/ 	.word	0x00000050
        /*015c*/ 	.short	0x0100
        /*015e*/ 	.byte	0x06
	.zero		1


	//   ....[2]....
        /*0160*/ 	.word	0x00000640
        /*0164*/ 	.word	0x000000ff
        /*0168*/ 	.word	0x00000008
        /*016c*/ 	.short	0x0100
        /*016e*/ 	.byte	0x06
	.zero		1


	//   ....[3]....
        /*0170*/ 	.word	0x00000650
        /*0174*/ 	.word	0x000000ff
        /*0178*/ 	.word	0x00000058
        /*017c*/ 	.short	0x0100
        /*017e*/ 	.byte	0x06
	.zero		1


	//   ....[4]....
        /*0180*/ 	.word	0x00000660
        /*0184*/ 	.word	0x000000ff
        /*0188*/ 	.word	0x00000010
        /*018c*/ 	.short	0x0100
        /*018e*/ 	.byte	0x06
	.zero		1


	//   ....[5]....
        /*0190*/ 	.word	0x00000670
        /*0194*/ 	.word	0x000000ff
        /*0198*/ 	.word	0x00000060
        /*019c*/ 	.short	0x0100
        /*019e*/ 	.byte	0x06
	.zero		1


	//   ....[6]....
        /*01a0*/ 	.word	0x00000680
        /*01a4*/ 	.word	0x000000ff
        /*01a8*/ 	.word	0x00000018
        /*01ac*/ 	.short	0x0100
        /*01ae*/ 	.byte	0x06
	.zero		1


	//   ....[7]....
        /*01b0*/ 	.word	0x00000690
        /*01b4*/ 	.word	0x000000ff
        /*01b8*/ 	.word	0x00000068
        /*01bc*/ 	.short	0x0100
        /*01be*/ 	.byte	0x06
	.zero		1


	//   ....[8]....
        /*01c0*/ 	.word	0x000006a0
        /*01c4*/ 	.word	0x000000ff
        /*01c8*/ 	.word	0x00000020
        /*01cc*/ 	.short	0x0100
        /*01ce*/ 	.byte	0x06
	.zero		1


	//   ....[9]....
        /*01d0*/ 	.word	0x000006b0
        /*01d4*/ 	.word	0x000000ff
        /*01d8*/ 	.word	0x00000070
        /*01dc*/ 	.short	0x0100
        /*01de*/ 	.byte	0x06
	.zero		1


	//   ....[10]....
        /*01e0*/ 	.word	0x000006c0
        /*01e4*/ 	.word	0x000000ff
        /*01e8*/ 	.word	0x00000028
        /*01ec*/ 	.short	0x0100
        /*01ee*/ 	.byte	0x06
	.zero		1


	//   ....[11]....
        /*01f0*/ 	.word	0x000006d0
        /*01f4*/ 	.word	0x000000ff
        /*01f8*/ 	.word	0x00000078
        /*01fc*/ 	.short	0x0100
        /*01fe*/ 	.byte	0x06
	.zero		1


	//   ....[12]....
        /*0200*/ 	.word	0x000006e0
        /*0204*/ 	.word	0x000000ff
        /*0208*/ 	.word	0x00000030
        /*020c*/ 	.short	0x0100
        /*020e*/ 	.byte	0x06
	.zero		1


	//   ....[13]....
        /*0210*/ 	.word	0x000006f0
        /*0214*/ 	.word	0x000000ff
        /*0218*/ 	.word	0x00000080
        /*021c*/ 	.short	0x0100
        /*021e*/ 	.byte	0x06
	.zero		1


	//   ....[14]....
        /*0220*/ 	.word	0x00000700
        /*0224*/ 	.word	0x000000ff
        /*0228*/ 	.word	0x00000038
        /*022c*/ 	.short	0x0100
        /*022e*/ 	.byte	0x06
	.zero		1


	//   ....[15]....
        /*0230*/ 	.word	0x00000710
        /*0234*/ 	.word	0x000000ff
        /*0238*/ 	.word	0x00000088
        /*023c*/ 	.short	0x0100
        /*023e*/ 	.byte	0x06
	.zero		1


	//   ....[16]....
        /*0240*/ 	.word	0x00000720
        /*0244*/ 	.word	0x000000ff
        /*0248*/ 	.word	0x00000040
        /*024c*/ 	.short	0x0100
        /*024e*/ 	.byte	0x06
	.zero		1


	//   ....[17]....
        /*0250*/ 	.word	0x00000730
        /*0254*/ 	.word	0x000000ff
        /*0258*/ 	.word	0x00000090
        /*025c*/ 	.short	0x0100
        /*025e*/ 	.byte	0x06
	.zero		1


	//   ....[18]....
        /*0260*/ 	.word	0x00000740
        /*0264*/ 	.word	0x000000ff
        /*0268*/ 	.word	0x00000048
        /*026c*/ 	.short	0x0100
        /*026e*/ 	.byte	0x06
	.zero		1


	//   ....[19]....
        /*0270*/ 	.word	0x00000750
        /*0274*/ 	.word	0x000000ff
        /*0278*/ 	.word	0x00000098
        /*027c*/ 	.short	0x0100
        /*027e*/ 	.byte	0x06
	.zero		1


	//   ....[20]....
        /*0280*/ 	.word	0x00000890
        /*0284*/ 	.word	0x000000ff
        /*0288*/ 	.word	0x000000a0
        /*028c*/ 	.short	0x0100
        /*028e*/ 	.byte	0x06
	.zero		1


	//   ....[21]....
        /*0290*/ 	.word	0x000008a0
        /*0294*/ 	.word	0x000000ff
        /*0298*/ 	.word	0x000000c0
        /*029c*/ 	.short	0x0100
        /*029e*/ 	.byte	0x06
	.zero		1


	//   ....[22]....
        /*02a0*/ 	.word	0x000008b0
        /*02a4*/ 	.word	0x000000ff
        /*02a8*/ 	.word	0x000000a8
        /*02ac*/ 	.short	0x0100
        /*02ae*/ 	.byte	0x06
	.zero		1


	//   ....[23]....
        /*02b0*/ 	.word	0x000008c0
        /*02b4*/ 	.word	0x000000ff
        /*02b8*/ 	.word	0x000000c8
        /*02bc*/ 	.short	0x0100
        /*02be*/ 	.byte	0x06
	.zero		1


	//   ....[24]....
        /*02c0*/ 	.word	0x000008d0
        /*02c4*/ 	.word	0x000000ff
        /*02c8*/ 	.word	0x000000b0
        /*02cc*/ 	.short	0x0100
        /*02ce*/ 	.byte	0x06
	.zero		1


	//   ....[25]....
        /*02d0*/ 	.word	0x000008e0
        /*02d4*/ 	.word	0x000000ff
        /*02d8*/ 	.word	0x000000d0
        /*02dc*/ 	.short	0x0100
        /*02de*/ 	.byte	0x06
	.zero		1


	//   ....[26]....
        /*02e0*/ 	.word	0x000008f0
        /*02e4*/ 	.word	0x000000ff
        /*02e8*/ 	.word	0x000000b8
        /*02ec*/ 	.short	0x0100
        /*02ee*/ 	.byte	0x06
	.zero		1


	//   ....[27]....
        /*02f0*/ 	.word	0x00000900
        /*02f4*/ 	.word	0x000000ff
        /*02f8*/ 	.word	0x000000d8
        /*02fc*/ 	.short	0x0100
        /*02fe*/ 	.byte	0x06
	.zero		1


	//   ....[28]....
        /*0300*/ 	.word	0x000009f0
        /*0304*/ 	.word	0x000000ff
        /*0308*/ 	.word	0x000000e0
        /*030c*/ 	.short	0x0100
        /*030e*/ 	.byte	0x05
	.zero		1


	//   ....[29]....
        /*0310*/ 	.word	0x00000a00
        /*0314*/ 	.word	0x000000ff
        /*0318*/ 	.word	0x000000e8
        /*031c*/ 	.short	0x0100
        /*031e*/ 	.byte	0x05
	.zero		1


	//   ....[30]....
        /*0320*/ 	.word	0x00000b40
        /*0324*/ 	.word	0x000000ff
        /*0328*/ 	.word	0x000000f0
        /*032c*/ 	.short	0x0100
        /*032e*/ 	.byte	0x05
	.zero		1


	//   ....[31]....
        /*0330*/ 	.word	0x00000b50
        /*0334*/ 	.word	0x000000ff
        /*0338*/ 	.word	0x00000100
        /*033c*/ 	.short	0x0100
        /*033e*/ 	.byte	0x05
	.zero		1


	//   ....[32]....
        /*0340*/ 	.word	0x00000b60
        /*0344*/ 	.word	0x000000ff
        /*0348*/ 	.word	0x000000f8
        /*034c*/ 	.short	0x0100
        /*034e*/ 	.byte	0x05
	.zero		1


	//   ....[33]....
        /*0350*/ 	.word	0x00000b70
        /*0354*/ 	.word	0x000000ff
        /*0358*/ 	.word	0x00000108
        /*035c*/ 	.short	0x0100
        /*035e*/ 	.byte	0x05
	.zero		1


	//   ....[34]....
        /*0360*/ 	.word	0x00000ca0
        /*0364*/ 	.word	0x000000ff
        /*0368*/ 	.word	0x00000110
        /*036c*/ 	.short	0x0100
        /*036e*/ 	.byte	0x06
	.zero		1


	//   ....[35]....
        /*0370*/ 	.word	0x00000cb0
        /*0374*/ 	.word	0x000000ff
        /*0378*/ 	.word	0x00000120
        /*037c*/ 	.short	0x0100
        /*037e*/ 	.byte	0x06
	.zero		1


	//   ....[36]....
        /*0380*/ 	.word	0x00000cc0
        /*0384*/ 	.word	0x000000ff
        /*0388*/ 	.word	0x00000118
        /*038c*/ 	.short	0x0100
        /*038e*/ 	.byte	0x06
	.zero		1


	//   ....[37]....
        /*0390*/ 	.word	0x00000cd0
        /*0394*/ 	.word	0x000000ff
        /*0398*/ 	.word	0x00000128
        /*039c*/ 	.short	0x0100
        /*039e*/ 	.byte	0x06
	.zero		1


	//   ....[38]....
        /*03a0*/ 	.word	0x00000dc0
        /*03a4*/ 	.word	0x000000ff
        /*03a8*/ 	.word	0x00000130
        /*03ac*/ 	.short	0x0100
        /*03ae*/ 	.byte	0x05
	.zero		1


	//   ....[39]....
        /*03b0*/ 	.word	0x00000dd0
        /*03b4*/ 	.word	0x000000ff
        /*03b8*/ 	.word	0x00000140
        /*03bc*/ 	.short	0x0100
        /*03be*/ 	.byte	0x05
	.zero		1


	//   ....[40]....
        /*03c0*/ 	.word	0x00000de0
        /*03c4*/ 	.word	0x000000ff
        /*03c8*/ 	.word	0x00000138
        /*03cc*/ 	.short	0x0100
        /*03ce*/ 	.byte	0x05
	.zero		1


	//   ....[41]....
        /*03d0*/ 	.word	0x00000df0
        /*03d4*/ 	.word	0x000000ff
        /*03d8*/ 	.word	0x00000148
        /*03dc*/ 	.short	0x0100
        /*03de*/ 	.byte	0x05
	.zero		1


	//   ....[42]....
        /*03e0*/ 	.word	0x00001870
        /*03e4*/ 	.word	0x00000004
        /*03e8*/ 	.word	0x00000140
        /*03ec*/ 	.short	0x010a
        /*03ee*/ 	.byte	0xff
	.zero		1


	//   ....[43]....
        /*03f0*/ 	.word	0x00001890
        /*03f4*/ 	.word	0x00000004
        /*03f8*/ 	.word	0x00000130
        /*03fc*/ 	.short	0x0101
        /*03fe*/ 	.byte	0xff
	.zero		1


	//   ....[44]....
        /*0400*/ 	.word	0x00001910
        /*0404*/ 	.word	0x000000ff
        /*0408*/ 	.word	0x00000050
        /*040c*/ 	.short	0x010a
        /*040e*/ 	.byte	0x07
	.zero		1


	//   ....[45]....
        /*0410*/ 	.word	0x00001a40
        /*0414*/ 	.word	0x000000ff
        /*0418*/ 	.word	0x00000050
        /*041c*/ 	.short	0x010a
        /*041e*/ 	.byte	0x21
	.zero		1


	//   ....[46]....
        /*0420*/ 	.word	0x00001bd0
        /*0424*/ 	.word	0x000000ff
        /*0428*/ 	.word	0x00000050
        /*042c*/ 	.short	0x010a
        /*042e*/ 	.byte	0x08
	.zero		1


	//   ....[47]....
        /*0430*/ 	.word	0x00001d00
        /*0434*/ 	.word	0x000000ff
        /*0438*/ 	.word	0x000000e8
        /*043c*/ 	.short	0x0101
        /*043e*/ 	.byte	0x05
	.zero		1


	//   ....[48]....
        /*0440*/ 	.word	0x00001d30
        /*0444*/ 	.word	0x00000008
        /*0448*/ 	.word	0x000000f0
        /*044c*/ 	.short	0x010a
        /*044e*/ 	.byte	0xff
	.zero		1


	//   ....[49]....
        /*0450*/ 	.word	0x00001e00
        /*0454*/ 	.word	0x00000008
        /*0458*/ 	.word	0x00000000
        /*045c*/ 	.short	0x0101
        /*045e*/ 	.byte	0xff
	.zero		1


	//   ....[50]....
        /*0460*/ 	.word	0x00002370
        /*0464*/ 	.word	0x000000ff
        /*0468*/ 	.word	0x00000000
        /*046c*/ 	.short	0x010a
        /*046e*/ 	.byte	0x04
	.zero		1


	//   ....[51]....
        /*0470*/ 	.word	0x00002400
        /*0474*/ 	.word	0x000000ff
        /*0478*/ 	.word	0x00000000
        /*047c*/ 	.short	0x010a
        /*047e*/ 	.byte	0x04
	.zero		1


	//   ....[52]....
        /*0480*/ 	.word	0x00002490
        /*0484*/ 	.word	0x000000ff
        /*0488*/ 	.word	0x00000000
        /*048c*/ 	.short	0x010a
        /*048e*/ 	.byte	0x04
	.zero		1


	//   ....[53]....
        /*0490*/ 	.word	0x00002520
        /*0494*/ 	.word	0x000000ff
        /*0498*/ 	.word	0x00000000
        /*049c*/ 	.short	0x010a
        /*049e*/ 	.byte	0x04
	.zero		1


	//   ....[54]....
        /*04a0*/ 	.word	0x000025b0
        /*04a4*/ 	.word	0x000000ff
        /*04a8*/ 	.word	0x00000000
        /*04ac*/ 	.short	0x010a
        /*04ae*/ 	.byte	0x04
	.zero		1


	//   ....[55]....
        /*04b0*/ 	.word	0x00002640
        /*04b4*/ 	.word	0x000000ff
        /*04b8*/ 	.word	0x00000000
        /*04bc*/ 	.short	0x010a
        /*04be*/ 	.byte	0x04
	.zero		1


	//   ....[56]....
        /*04c0*/ 	.word	0x000026d0
        /*04c4*/ 	.word	0x000000ff
        /*04c8*/ 	.word	0x00000000
        /*04cc*/ 	.short	0x010a
        /*04ce*/ 	.byte	0x04
	.zero		1


	//   ....[57]....
        /*04d0*/ 	.word	0x00002760
        /*04d4*/ 	.word	0x000000ff
        /*04d8*/ 	.word	0x00000000
        /*04dc*/ 	.short	0x010a
        /*04de*/ 	.byte	0x04
	.zero		1


	//   ....[58]....
        /*04e0*/ 	.word	0x000027f0
        /*04e4*/ 	.word	0x000000ff
        /*04e8*/ 	.word	0x00000000
        /*04ec*/ 	.short	0x010a
        /*04ee*/ 	.byte	0x04
	.zero		1


	//   ....[59]....
        /*04f0*/ 	.word	0x00002890
        /*04f4*/ 	.word	0x00000000
        /*04f8*/ 	.word	0x00000000
        /*04fc*/ 	.short	0x010a
        /*04fe*/ 	.byte	0xff
	.zero		1


	//   ....[60]....
        /*0500*/ 	.word	0x000029b0
        /*0504*/ 	.word	0x00000000
        /*0508*/ 	.word	0x00000130
        /*050c*/ 	.short	0x010a
        /*050e*/ 	.byte	0xff
	.zero		1


	//   ....[61]....
        /*0510*/ 	.word	0x00002a20
        /*0514*/ 	.word	0x00000004
        /*0518*/ 	.word	0x00000000
        /*051c*/ 	.short	0x0101
        /*051e*/ 	.byte	0xff
	.zero		1


	//   ....[62]....
        /*0520*/ 	.word	0x00002a40
        /*0524*/ 	.word	0x000000ff
        /*0528*/ 	.word	0x00000100
        /*052c*/ 	.short	0x010a
        /*052e*/ 	.byte	0x05
	.zero		1


	//   ....[63]....
        /*0530*/ 	.word	0x00002b60
        /*0534*/ 	.word	0x00000000
        /*0538*/ 	.word	0x000000f0
        /*053c*/ 	.short	0x010a
        /*053e*/ 	.byte	0xff
	.zero		1


	//   ....[64]....
        /*0540*/ 	.word	0x00002c60
        /*0544*/ 	.word	0x00000000
        /*0548*/ 	.word	0x00000000
        /*054c*/ 	.short	0x0101
        /*054e*/ 	.byte	0xff
	.zero		1


	//   ....[65]....
        /*0550*/ 	.word	0x00002cf0
        /*0554*/ 	.word	0x000000ff
        /*0558*/ 	.word	0x00000100
        /*055c*/ 	.short	0x0106
        /*055e*/ 	.byte	0x05
	.zero		1


	//   ....[66]....
        /*0560*/ 	.word	0x00002d10
        /*0564*/ 	.word	0x000000ff
        /*0568*/ 	.word	0x00000100
        /*056c*/ 	.short	0x010a
        /*056e*/ 	.byte	0x05
	.zero		1


	//   ....[67]....
        /*0570*/ 	.word	0x00002da0
        /*0574*/ 	.word	0x000000ff
        /*0578*/ 	.word	0x00000100
        /*057c*/ 	.short	0x0106
        /*057e*/ 	.byte	0x04
	.zero		1


	//   ....[68]....
        /*0580*/ 	.word	0x00002de0
        /*0584*/ 	.word	0x00000000
        /*0588*/ 	.word	0x00000100
        /*058c*/ 	.short	0x010a
        /*058e*/ 	.byte	0xff
	.zero		1


	//   ....[69]....
        /*0590*/ 	.word	0x00003300
        /*0594*/ 	.word	0x00000000
        /*0598*/ 	.word	0x000000f0
        /*059c*/ 	.short	0x010a
        /*059e*/ 	.byte	0xff
	.zero		1


	//   ....[70]....
        /*05a0*/ 	.word	0x00003410
        /*05a4*/ 	.word	0x00000003
        /*05a8*/ 	.word	0x00000000
        /*05ac*/ 	.short	0x0101
        /*05ae*/ 	.byte	0xff
	.zero		1


	//   ....[71]....
        /*05b0*/ 	.word	0x00003420
        /*05b4*/ 	.word	0x000000ff
        /*05b8*/ 	.word	0x00000000
        /*05bc*/ 	.short	0x010a
        /*05be*/ 	.byte	0x05
	.zero		1


	//   ....[72]....
        /*05c0*/ 	.word	0x00003440
        /*05c4*/ 	.word	0x000000ff
        /*05c8*/ 	.word	0x00000120
        /*05cc*/ 	.short	0x010a
        /*05ce*/ 	.byte	0x07
	.zero		1


	//   ....[73]....
        /*05d0*/ 	.word	0x00003540
        /*05d4*/ 	.word	0x000000ff
        /*05d8*/ 	.word	0x00000000
        /*05dc*/ 	.short	0x010a
        /*05de*/ 	.byte	0x06
	.zero		1


	//   ....[74]....
        /*05e0*/ 	.word	0x00003600
        /*05e4*/ 	.word	0x000000ff
        /*05e8*/ 	.word	0x00000000
        /*05ec*/ 	.short	0x010a
        /*05ee*/ 	.byte	0x05
	.zero		1


	//   ....[75]....
        /*05f0*/ 	.word	0x000039d0
        /*05f4*/ 	.word	0x000000ff
        /*05f8*/ 	.word	0x00000000
        /*05fc*/ 	.short	0x010a
        /*05fe*/ 	.byte	0x06
	.zero		1


	//   ....[76]....
        /*0600*/ 	.word	0x00003a60
        /*0604*/ 	.word	0x000000ff
        /*0608*/ 	.word	0x00000000
        /*060c*/ 	.short	0x010a
        /*060e*/ 	.byte	0x07
	.zero		1


	//   ....[77]....
        /*0610*/ 	.word	0x00003eb0
        /*0614*/ 	.word	0x00000000
        /*0618*/ 	.word	0x000000f0
        /*061c*/ 	.short	0x010a
        /*061e*/ 	.byte	0xff
	.zero		1


	//   ....[78]....
        /*0620*/ 	.word	0x00003f70
        /*0624*/ 	.word	0x00000000
        /*0628*/ 	.word	0x00000000
        /*062c*/ 	.short	0x0101
        /*062e*/ 	.byte	0xff
	.zero		1


	//   ....[79]....
        /*0630*/ 	.word	0x00004290
        /*0634*/ 	.word	0x000000ff
        /*0638*/ 	.word	0x000000e8
        /*063c*/ 	.short	0x010a
        /*063e*/ 	.byte	0x04
	.zero		1


	//   ....[80]....
        /*0640*/ 	.word	0x00004480
        /*0644*/ 	.word	0x000000ff
        /*0648*/ 	.word	0x000000c0
        /*064c*/ 	.short	0x010a
        /*064e*/ 	.byte	0x04
	.zero		1


	//   ....[81]....
        /*0650*/ 	.word	0x00004750
        /*0654*/ 	.word	0x000000ff
        /*0658*/ 	.word	0x000000a0
        /*065c*/ 	.short	0x010b
        /*065e*/ 	.byte	0x04
	.zero		1


	//   ....[82]....
        /*0660*/ 	.word	0x00004760
        /*0664*/ 	.word	0x000000ff
        /*0668*/ 	.word	0x00000000
        /*066c*/ 	.short	0x0101
        /*066e*/ 	.byte	0x07
	.zero		1


	//   ....[83]....
        /*0670*/ 	.word	0x00004770
        /*0674*/ 	.word	0x000000ff
        /*0678*/ 	.word	0x000000c8
        /*067c*/ 	.short	0x010a
        /*067e*/ 	.byte	0x04
	.zero		1


	//   ....[84]....
        /*0680*/ 	.word	0x00004a10
        /*0684*/ 	.word	0x000000ff
        /*0688*/ 	.word	0x000000a8
        /*068c*/ 	.short	0x010b
        /*068e*/ 	.byte	0x04
	.zero		1


	//   ....[85]....
        /*0690*/ 	.word	0x00004a20
        /*0694*/ 	.word	0x000000ff
        /*0698*/ 	.word	0x00000000
        /*069c*/ 	.short	0x0101
        /*069e*/ 	.byte	0x07
	.zero		1


	//   ....[86]....
        /*06a0*/ 	.word	0x00004a30
        /*06a4*/ 	.word	0x000000ff
        /*06a8*/ 	.word	0x000000d0
        /*06ac*/ 	.short	0x010a
        /*06ae*/ 	.byte	0x04
	.zero		1


	//   ....[87]....
        /*06b0*/ 	.word	0x00004d80
        /*06b4*/ 	.word	0x000000ff
        /*06b8*/ 	.word	0x000000b0
        /*06bc*/ 	.short	0x010b
        /*06be*/ 	.byte	0x04
	.zero		1


	//   ....[88]....
        /*06c0*/ 	.word	0x00004de0
        /*06c4*/ 	.word	0x000000ff
        /*06c8*/ 	.word	0x00000000
        /*06cc*/ 	.short	0x0101
        /*06ce*/ 	.byte	0x07
	.zero		1


	//   ....[89]....
        /*06d0*/ 	.word	0x00004df0
        /*06d4*/ 	.word	0x000000ff
        /*06d8*/ 	.word	0x000000d8
        /*06dc*/ 	.short	0x010a
        /*06de*/ 	.byte	0x04
	.zero		1


	//   ....[90]....
        /*06e0*/ 	.word	0x000050e0
        /*06e4*/ 	.word	0x000000ff
        /*06e8*/ 	.word	0x000000b8
        /*06ec*/ 	.short	0x010b
        /*06ee*/ 	.byte	0x04
	.zero		1


	//   ....[91]....
        /*06f0*/ 	.word	0x00005110
        /*06f4*/ 	.word	0x000000ff
        /*06f8*/ 	.word	0x00000000
        /*06fc*/ 	.short	0x0101
        /*06fe*/ 	.byte	0x05
	.zero		1


	//   ....[92]....
        /*0700*/ 	.word	0x00005160
        /*0704*/ 	.word	0x000000ff
        /*0708*/ 	.word	0x000000c0
        /*070c*/ 	.short	0x010a
        /*070e*/ 	.byte	0x04
	.zero		1


	//   ....[93]....
        /*0710*/ 	.word	0x00005180
        /*0714*/ 	.word	0x000000ff
        /*0718*/ 	.word	0x000000c8
        /*071c*/ 	.short	0x010a
        /*071e*/ 	.byte	0x04
	.zero		1


	//   ....[94]....
        /*0720*/ 	.word	0x000051a0
        /*0724*/ 	.word	0x000000ff
        /*0728*/ 	.word	0x000000d0
        /*072c*/ 	.short	0x010a
        /*072e*/ 	.byte	0x04
	.zero		1


	//   ....[95]....
        /*0730*/ 	.word	0x000051e0
        /*0734*/ 	.word	0x00000000
        /*0738*/ 	.word	0x000000d8
        /*073c*/ 	.short	0x010a
        /*073e*/ 	.byte	0xff
	.zero		1


	//   ....[96]....
        /*0740*/ 	.word	0x000054f0
        /*0744*/ 	.word	0x00000000
        /*0748*/ 	.word	0x000000f0
        /*074c*/ 	.short	0x010a
        /*074e*/ 	.byte	0xff
	.zero		1


	//   ....[97]....
        /*0750*/ 	.word	0x00005600
        /*0754*/ 	.word	0x00000000
        /*0758*/ 	.word	0x00000000
        /*075c*/ 	.short	0x0101
        /*075e*/ 	.byte	0xff
	.zero		1


	//   ....[98]....
        /*0760*/ 	.word	0x00006050
        /*0764*/ 	.word	0x000000ff
        /*0768*/ 	.word	0x000000a0
        /*076c*/ 	.short	0x010a
        /*076e*/ 	.byte	0x2e
	.zero		1


	//   ....[99]....
        /*0770*/ 	.word	0x00006070
        /*0774*/ 	.word	0x00000053
        /*0778*/ 	.word	0x00000110
        /*077c*/ 	.short	0x010a
        /*077e*/ 	.byte	0xff
	.zero		1


	//   ....[100]....
        /*0780*/ 	.word	0x00006160
        /*0784*/ 	.word	0x000000ff
        /*0788*/ 	.word	0x000000a0
        /*078c*/ 	.short	0x010a
        /*078e*/ 	.byte	0x2e
	.zero		1


	//   ....[101]....
        /*0790*/ 	.word	0x00006310
        /*0794*/ 	.word	0x00000053
        /*0798*/ 	.word	0x00000110
        /*079c*/ 	.short	0x010a
        /*079e*/ 	.byte	0xff
	.zero		1


	//   ....[102]....
        /*07a0*/ 	.word	0x00006a80
        /*07a4*/ 	.word	0x00000000
        /*07a8*/ 	.word	0x00000000
        /*07ac*/ 	.short	0x0101
        /*07ae*/ 	.byte	0xff
	.zero		1


	//   ....[103]....
        /*07b0*/ 	.word	0x00006a90
        /*07b4*/ 	.word	0x00000003
        /*07b8*/ 	.word	0x000000a0
        /*07bc*/ 	.short	0x010a
        /*07be*/ 	.byte	0xff
	.zero		1


	//   ....[104]....
        /*07c0*/ 	.word	0x00006b50
        /*07c4*/ 	.word	0x00000003
        /*07c8*/ 	.word	0x000000a0
        /*07cc*/ 	.short	0x010a
        /*07ce*/ 	.byte	0xff
	.zero		1


	//   ....[105]....
        /*07d0*/ 	.word	0x00007450
        /*07d4*/ 	.word	0x00000000
        /*07d8*/ 	.word	0x00000000
        /*07dc*/ 	.short	0x0101
        /*07de*/ 	.byte	0xff
	.zero		1


	//   ....[106]....
        /*07e0*/ 	.word	0x00007470
        /*07e4*/ 	.word	0x00000003
        /*07e8*/ 	.word	0x000000a0
        /*07ec*/ 	.short	0x010a
        /*07ee*/ 	.byte	0xff
	.zero		1


	//   ....[107]....
        /*07f0*/ 	.word	0x00007520
        /*07f4*/ 	.word	0x00000003
        /*07f8*/ 	.word	0x000000a0
        /*07fc*/ 	.short	0x010a
        /*07fe*/ 	.byte	0xff
	.zero		1


	//   ....[108]....
        /*0800*/ 	.word	0x00007e20
        /*0804*/ 	.word	0x00000000
        /*0808*/ 	.word	0x00000000
        /*080c*/ 	.short	0x0101
        /*080e*/ 	.byte	0xff
	.zero		1


	//   ....[109]....
        /*0810*/ 	.word	0x00007e40
        /*0814*/ 	.word	0x00000014
        /*0818*/ 	.word	0x000000a0
        /*081c*/ 	.short	0x010a
        /*081e*/ 	.byte	0xff
	.zero		1


	//   ....[110]....
        /*0820*/ 	.word	0x00007ef0
        /*0824*/ 	.word	0x00000014
        /*0828*/ 	.word	0x000000a0
        /*082c*/ 	.short	0x010a
        /*082e*/ 	.byte	0xff
	.zero		1


	//   ....[111]....
        /*0830*/ 	.word	0x00008250
        /*0834*/ 	.word	0x000000ff
        /*0838*/ 	.word	0x00000000
        /*083c*/ 	.short	0x0101
        /*083e*/ 	.byte	0x05
	.zero		1


	//   ....[112]....
        /*0840*/ 	.word	0x00008840
        /*0844*/ 	.word	0x00000003
        /*0848*/ 	.word	0x00000000
        /*084c*/ 	.short	0x0101
        /*084e*/ 	.byte	0xff
	.zero		1


	//   ....[113]....
        /*0850*/ 	.word	0x00008ae0
        /*0854*/ 	.word	0x000000ff
        /*0858*/ 	.word	0x00000000
        /*085c*/ 	.short	0x0101
        /*085e*/ 	.byte	0x04
	.zero		1


	//   ....[114]....
        /*0860*/ 	.word	0x00008b00
        /*0864*/ 	.word	0x00000004
        /*0868*/ 	.word	0x00000140
        /*086c*/ 	.short	0x010a
        /*086e*/ 	.byte	0xff
	.zero		1


	//   ....[115]....
        /*0870*/ 	.word	0x00008b60
        /*0874*/ 	.word	0x00000004
        /*0878*/ 	.word	0x00000050
        /*087c*/ 	.short	0x010a
        /*087e*/ 	.byte	0xff
	.zero		1


	//   ....[116]....
        /*0880*/ 	.word	0x00008bb0
        /*0884*/ 	.word	0x00000008
        /*0888*/ 	.word	0x000000f0
        /*088c*/ 	.short	0x010a
        /*088e*/ 	.byte	0xff
	.zero		1


	//   ....[117]....
        /*0890*/ 	.word	0x00008c10
        /*0894*/ 	.word	0x00000000
        /*0898*/ 	.word	0x00000000
        /*089c*/ 	.short	0x010a
        /*089e*/ 	.byte	0xff
	.zero		1


	//   ....[118]....
        /*08a0*/ 	.word	0x00008c70
        /*08a4*/ 	.word	0x00000000
        /*08a8*/ 	.word	0x00000000
        /*08ac*/ 	.short	0x010a
        /*08ae*/ 	.byte	0xff
	.zero		1


	//   ....[119]....
        /*08b0*/ 	.word	0x00008cd0
        /*08b4*/ 	.word	0x00000000
        /*08b8*/ 	.word	0x00000000
        /*08bc*/ 	.short	0x010a
        /*08be*/ 	.byte	0xff
	.zero		1


	//   ....[120]....
        /*08c0*/ 	.word	0x00008d30
        /*08c4*/ 	.word	0x00000000
        /*08c8*/ 	.word	0x00000000
        /*08cc*/ 	.short	0x010a
        /*08ce*/ 	.byte	0xff
	.zero		1


	//   ....[121]....
        /*08d0*/ 	.word	0x00008d90
        /*08d4*/ 	.word	0x00000000
        /*08d8*/ 	.word	0x00000000
        /*08dc*/ 	.short	0x010a
        /*08de*/ 	.byte	0xff
	.zero		1


	//   ....[122]....
        /*08e0*/ 	.word	0x00008df0
        /*08e4*/ 	.word	0x00000000
        /*08e8*/ 	.word	0x00000000
        /*08ec*/ 	.short	0x010a
        /*08ee*/ 	.byte	0xff
	.zero		1


	//   ....[123]....
        /*08f0*/ 	.word	0x00008e50
        /*08f4*/ 	.word	0x00000000
        /*08f8*/ 	.word	0x00000000
        /*08fc*/ 	.short	0x010a
        /*08fe*/ 	.byte	0xff
	.zero		1


	//   ....[124]....
        /*0900*/ 	.word	0x00008eb0
        /*0904*/ 	.word	0x00000000
        /*0908*/ 	.word	0x00000000
        /*090c*/ 	.short	0x010a
        /*090e*/ 	.byte	0xff
	.zero		1


	//   ....[125]....
        /*0910*/ 	.word	0x00008f10
        /*0914*/ 	.word	0x00000000
        /*0918*/ 	.word	0x00000000
        /*091c*/ 	.short	0x010a
        /*091e*/ 	.byte	0xff
	.zero		1


	//   ....[126]....
        /*0920*/ 	.word	0x00008f60
        /*0924*/ 	.word	0x00000000
        /*0928*/ 	.word	0x00000130
        /*092c*/ 	.short	0x010a
        /*092e*/ 	.byte	0xff
	.zero		1


	//   ....[127]....
        /*0930*/ 	.word	0x00008fc0
        /*0934*/ 	.word	0x00000000
        /*0938*/ 	.word	0x00000100
        /*093c*/ 	.short	0x010a
        /*093e*/ 	.byte	0xff
	.zero		1


	//   ....[128]....
        /*0940*/ 	.word	0x00009010
        /*0944*/ 	.word	0x00000000
        /*0948*/ 	.word	0x000000f0
        /*094c*/ 	.short	0x010a
        /*094e*/ 	.byte	0xff
	.zero		1


	//   ....[129]....
        /*0950*/ 	.word	0x00009070
        /*0954*/ 	.word	0x00000000
        /*0958*/ 	.word	0x00000100
        /*095c*/ 	.short	0x010a
        /*095e*/ 	.byte	0xff
	.zero		1


	//   ....[130]....
        /*0960*/ 	.word	0x000090c0
        /*0964*/ 	.word	0x00000000
        /*0968*/ 	.word	0x000000f0
        /*096c*/ 	.short	0x010a
        /*096e*/ 	.byte	0xff
	.zero		1


	//   ....[131]....
        /*0970*/ 	.word	0x00009120
        /*0974*/ 	.word	0x00000003
        /*0978*/ 	.word	0x00000120
        /*097c*/ 	.short	0x010a
        /*097e*/ 	.byte	0xff
	.zero		1


	//   ....[132]....
        /*0980*/ 	.word	0x00009180
        /*0984*/ 	.word	0x00000000
        /*0988*/ 	.word	0x00000000
        /*098c*/ 	.short	0x010a
        /*098e*/ 	.byte	0xff
	.zero		1


	//   ....[133]....
        /*0990*/ 	.word	0x000091e0
        /*0994*/ 	.word	0x00000000
        /*0998*/ 	.word	0x00000000
        /*099c*/ 	.short	0x010a
        /*099e*/ 	.byte	0xff
	.zero		1


	//   ....[134]....
        /*09a0*/ 	.word	0x00009240
        /*09a4*/ 	.word	0x00000000
        /*09a8*/ 	.word	0x00000000
        /*09ac*/ 	.short	0x010a
        /*09ae*/ 	.byte	0xff
	.zero		1


	//   ....[135]....
        /*09b0*/ 	.word	0x00009290
        /*09b4*/ 	.word	0x00000000
        /*09b8*/ 	.word	0x000000f0
        /*09bc*/ 	.short	0x010a
        /*09be*/ 	.byte	0xff
	.zero		1


	//   ....[136]....
        /*09c0*/ 	.word	0x000092f0
        /*09c4*/ 	.word	0x00000000
        /*09c8*/ 	.word	0x000000e8
        /*09cc*/ 	.short	0x010a
        /*09ce*/ 	.byte	0xff
	.zero		1


	//   ....[137]....
        /*09d0*/ 	.word	0x00009350
        /*09d4*/ 	.word	0x00000000
        /*09d8*/ 	.word	0x000000c0
        /*09dc*/ 	.short	0x010a
        /*09de*/ 	.byte	0xff
	.zero		1


	//   ....[138]....
        /*09e0*/ 	.word	0x000093b0
        /*09e4*/ 	.word	0x00000000
        /*09e8*/ 	.word	0x000000c8
        /*09ec*/ 	.short	0x010a
        /*09ee*/ 	.byte	0xff
	.zero		1


	//   ....[139]....
        /*09f0*/ 	.word	0x00009410
        /*09f4*/ 	.word	0x00000000
        /*09f8*/ 	.word	0x000000d0
        /*09fc*/ 	.short	0x010a
        /*09fe*/ 	.byte	0xff
	.zero		1


	//   ....[140]....
        /*0a00*/ 	.word	0x00009470
        /*0a04*/ 	.word	0x00000000
        /*0a08*/ 	.word	0x000000d8
        /*0a0c*/ 	.short	0x010a
        /*0a0e*/ 	.byte	0xff
	.zero		1


	//   ....[141]....
        /*0a10*/ 	.word	0x000094d0
        /*0a14*/ 	.word	0x00000000
        /*0a18*/ 	.word	0x000000c0
        /*0a1c*/ 	.short	0x010a
        /*0a1e*/ 	.byte	0xff
	.zero		1


	//   ....[142]....
        /*0a20*/ 	.word	0x00009530
        /*0a24*/ 	.word	0x00000000
        /*0a28*/ 	.word	0x000000c8
        /*0a2c*/ 	.short	0x010a
        /*0a2e*/ 	.byte	0xff
	.zero		1


	//   ....[143]....
        /*0a30*/ 	.word	0x00009590
        /*0a34*/ 	.word	0x00000000
        /*0a38*/ 	.word	0x000000d0
        /*0a3c*/ 	.short	0x010a
        /*0a3e*/ 	.byte	0xff
	.zero		1


	//   ....[144]....
        /*0a40*/ 	.word	0x000095e0
        /*0a44*/ 	.word	0x00000000
        /*0a48*/ 	.word	0x000000f0
        /*0a4c*/ 	.short	0x010a
        /*0a4e*/ 	.byte	0xff
	.zero		1


	//   ....[145]....
        /*0a50*/ 	.word	0x00009640
        /*0a54*/ 	.word	0x00000003
        /*0a58*/ 	.word	0x000000a0
        /*0a5c*/ 	.short	0x010a
        /*0a5e*/ 	.byte	0xff
	.zero		1


	//   ....[146]....
        /*0a60*/ 	.word	0x00009690
        /*0a64*/ 	.word	0x00000053
        /*0a68*/ 	.word	0x00000110
        /*0a6c*/ 	.short	0x010a
        /*0a6e*/ 	.byte	0xff
	.zero		1


	//   ....[147]....
        /*0a70*/ 	.word	0x000096e0
        /*0a74*/ 	.word	0x00000003
        /*0a78*/ 	.word	0x000000a0
        /*0a7c*/ 	.short	0x010a
        /*0a7e*/ 	.byte	0xff
	.zero		1


	//   ....[148]....
        /*0a80*/ 	.word	0x00009730
        /*0a84*/ 	.word	0x00000003
        /*0a88*/ 	.word	0x000000a0
        /*0a8c*/ 	.short	0x010a
        /*0a8e*/ 	.byte	0xff
	.zero		1


	//   ....[149]....
        /*0a90*/ 	.word	0x00009780
        /*0a94*/ 	.word	0x00000014
        /*0a98*/ 	.word	0x000000a0
        /*0a9c*/ 	.short	0x010a
        /*0a9e*/ 	.byte	0xff
	.zero		1


	//----- nvinfo : EIATTR_NUM_MBARRIERS
	.align		4
.L_47:
        /*0aa0*/ 	.byte	0x03, 0x38
        /*0aa2*/ 	.short	0x002a


	//----- nvinfo : EIATTR_EXIT_INSTR_OFFSETS
	.align		4
        /*0aa4*/ 	.byte	0x04, 0x1c
        /*0aa6*/ 	.short	(.L_49 - .L_48)


	//   ....[0]....
.L_48:
        /*0aa8*/ 	.word	0x000028c0


	//   ....[1]....
        /*0aac*/ 	.word	0x00002db0


	//   ....[2]....
        /*0ab0*/ 	.word	0x00002e10


	//   ....[3]....
        /*0ab4*/ 	.word	0x00003cc0


	//   ....[4]....
        /*0ab8*/ 	.word	0x00005210


	//   ....[5]....
        /*0abc*/ 	.word	0x00005250


	//   ....[6]....
        /*0ac0*/ 	.word	0x000089e0


	//   ....[7]....
        /*0ac4*/ 	.word	0x00008a50


	//   ....[8]....
        /*0ac8*/ 	.word	0x00008a80


	//   ....[9]....
        /*0acc*/ 	.word	0x00008af0


	//----- nvinfo : EIATTR_MAX_THREADS
	.align		4
.L_49:
        /*0ad0*/ 	.byte	0x04, 0x05
        /*0ad2*/ 	.short	(.L_51 - .L_50)
.L_50:
        /*0ad4*/ 	.word	0x00000100
        /*0ad8*/ 	.word	0x00000001
        /*0adc*/ 	.word	0x00000001


	//----- nvinfo : EIATTR_CRS_STACK_SIZE
	.align		4
.L_51:
        /*0ae0*/ 	.byte	0x04, 0x1e
        /*0ae2*/ 	.short	(.L_53 - .L_52)
.L_52:
        /*0ae4*/ 	.word	0x00000000


	//----- nvinfo : EIATTR_CBANK_PARAM_SIZE
	.align		4
.L_53:
        /*0ae8*/ 	.byte	0x03, 0x19
        /*0aea*/ 	.short	0x0a00


	//----- nvinfo : EIATTR_PARAM_CBANK
	.align		4
        /*0aec*/ 	.byte	0x04, 0x0a
        /*0aee*/ 	.short	(.L_55 - .L_54)
	.align		4
.L_54:
        /*0af0*/ 	.word	index@(.nv.constant0._ZN7cutlass13device_kernelINS_4gemm6kernel13GemmUniversalIN4cute5tupleIJiiiiEEENS1_10collective13CollectiveMmaINS1_41MainloopSm100TmaUmmaWarpSpecializedSparseILi10ELi2ELi2ENS5_IJNS4_1CILi1EEENSA_ILi2EEESB_EEEEENS5_IJNSA_ILi128EEENSA_ILi64EEESG_EEENS_6half_tENS5_IJNS4_6LayoutINS5_IJiNS5_IJSC_iEEEiEEENS5_IJlNS5_IJSB_SC_EEElEEEEENSJ_INS5_IJNS5_IJNS5_IJNSA_ILi8EEESC_SP_EEEiEEENS5_IJNS5_IJNSA_ILi16EEESC_NSA_ILi4EEEEEEiEEEiEEENS5_IJNS5_IJNS5_IJSF_SS_NSA_ILi2048EEEEEENSA_ILi16384EEEEEENS5_IJNS5_IJSB_NSA_ILi1024EEENSA_ILi32EEEEEElEEElEEEEEEEESI_NS5_IJlSB_lEEENS4_8TiledMMAINS4_8MMA_AtomIJNS4_27SM100_MMA_F16BF16_SS_SPARSEISI_SI_fLi128ELi64ELNS4_4UMMA5MajorE0ELS1D_0ELNS1C_7ScaleInE0ELS1E_0EEEEEENSJ_INS5_IJSB_SB_SB_EEENS5_IJNSA_ILi0EEES1I_S1I_EEEEENS5_IJNS4_10UnderscoreES1L_S1L_EEEEENS4_23SM90_TMA_LOAD_MULTICASTENS4_14ComposedLayoutINS4_7SwizzleILi2ELi4ELi3EEENS4_25smem_sparse_ptr_flag_bitsILi2ELi16EEENSJ_INS5_IJNS5_IJSB_SP_EEENS5_IJSC_S12_EEEEEENS5_IJNS5_IJS1I_SG_EEESM_EEEEEEEvNS4_8identityENS4_13SM90_TMA_LOADENS1P_INS1Q_ILi3ELi4ELi3EEENS4_18smem_ptr_flag_bitsILi16EEENSJ_INS5_IJSP_SG_EEENS5_IJSG_SB_EEEEEEEvS21_EENS_8epilogue10collective18CollectiveEpilogueINS2B_23Sm100TmaWarpSpecializedILi4ELi2ELi16ELb1ELb0EEEJSH_NS5_IJNSJ_ISF_SB_EENSJ_ISS_SB_EEEEEfNS5_IJSB_llEEEfS2J_NS2B_6fusion15FusionCallbacksIS2F_NS2K_17LinearCombinationIffffLNS_15FloatRoundStyleE2EEESH_S2I_JEEENS4_5SM1004TMEM4LOAD26SM100_TMEM_LOAD_32dp32b16xES22_NS1P_INS1Q_ILi2ELi5ELi2EEENS24_ILi32EEENSJ_INS5_IJS12_ST_EEENS5_IJSB_S12_EEEEEEENS4_39AutoVectorizingCopyWithAssumedAlignmentILi128EEENS4_14SM90_TMA_STOREES2Z_S31_S31_EEEvvEEEEvNT_6ParamsE)
        /*0af4*/ 	.short	0x0380
        /*0af6*/ 	.short	0x0a00


	//----- nvinfo : EIATTR_SW_WAR
	.align		4
.L_55:
        /*0af8*/ 	.byte	0x04, 0x36
        /*0afa*/ 	.short	(.L_57 - .L_56)
.L_56:
        /*0afc*/ 	.word	0x00000008
.L_57:


//--------------------- .nv.callgraph             --------------------------
	.section	.nv.callgraph,"",@"SHT_CUDA_CALLGRAPH"
	.align	4
	.sectionentsize	8
	.align		4
        /*0000*/ 	.word	0x00000000
	.align		4
        /*0004*/ 	.word	0xffffffff
	.align		4
        /*0008*/ 	.word	index@(_ZN7cutlass13device_kernelINS_4gemm6kernel13GemmUniversalIN4cute5tupleIJiiiiEEENS1_10collective13CollectiveMmaINS1_41MainloopSm100TmaUmmaWarpSpecializedSparseILi10ELi2ELi2ENS5_IJNS4_1CILi1EEENSA_ILi2EEESB_EEEEENS5_IJNSA_ILi128EEENSA_ILi64EEESG_EEENS_6half_tENS5_IJNS4_6LayoutINS5_IJiNS5_IJSC_iEEEiEEENS5_IJlNS5_IJSB_SC_EEElEEEEENSJ_INS5_IJNS5_IJNS5_IJNSA_ILi8EEESC_SP_EEEiEEENS5_IJNS5_IJNSA_ILi16EEESC_NSA_ILi4EEEEEEiEEEiEEENS5_IJNS5_IJNS5_IJSF_SS_NSA_ILi2048EEEEEENSA_ILi16384EEEEEENS5_IJNS5_IJSB_NSA_ILi1024EEENSA_ILi32EEEEEElEEElEEEEEEEESI_NS5_IJlSB_lEEENS4_8TiledMMAINS4_8MMA_AtomIJNS4_27SM100_MMA_F16BF16_SS_SPARSEISI_SI_fLi128ELi64ELNS4_4UMMA5MajorE0ELS1D_0ELNS1C_7ScaleInE0ELS1E_0EEEEEENSJ_INS5_IJSB_SB_SB_EEENS5_IJNSA_ILi0EEES1I_S1I_EEEEENS5_IJNS4_10UnderscoreES1L_S1L_EEEEENS4_23SM90_TMA_LOAD_MULTICASTENS4_14ComposedLayoutINS4_7SwizzleILi2ELi4ELi3EEENS4_25smem_sparse_ptr_flag_bitsILi2ELi16EEENSJ_INS5_IJNS5_IJSB_SP_EEENS5_IJSC_S12_EEEEEENS5_IJNS5_IJS1I_SG_EEESM_EEEEEEEvNS4_8identityENS4_13SM90_TMA_LOADENS1P_INS1Q_ILi3ELi4ELi3EEENS4_18smem_ptr_flag_bitsILi16EEENSJ_INS5_IJSP_SG_EEENS5_IJSG_SB_EEEEEEEvS21_EENS_8epilogue10collective18CollectiveEpilogueINS2B_23Sm100TmaWarpSpecializedILi4ELi2ELi16ELb1ELb0EEEJSH_NS5_IJNSJ_ISF_SB_EENSJ_ISS_SB_EEEEEfNS5_IJSB_llEEEfS2J_NS2B_6fusion15FusionCallbacksIS2F_NS2K_17LinearCombinationIffffLNS_15FloatRoundStyleE2EEESH_S2I_JEEENS4_5SM1004TMEM4LOAD26SM100_TMEM_LOAD_32dp32b16xES22_NS1P_INS1Q_ILi2ELi5ELi2EEENS24_ILi32EEENSJ_INS5_IJS12_ST_EEENS5_IJSB_S12_EEEEEEENS4_39AutoVectorizingCopyWithAssumedAlignmentILi128EEENS4_14SM90_TMA_STOREES2Z_S31_S31_EEEvvEEEEvNT_6ParamsE)
	.align		4
        /*000c*/ 	.word	index@(__assertfail)
	.align		4
        /*0010*/ 	.word	0x00000000
	.align		4
        /*0014*/ 	.word	0xfffffffe
	.align		4
        /*0018*/ 	.word	0x00000000
	.align		4
        /*001c*/ 	.word	0xfffffffd
	.align		4
        /*0020*/ 	.word	0x00000000
	.align		4
        /*0024*/ 	.word	0xfffffffc


//--------------------- .nv.constant4             --------------------------
	.section	.nv.constant4,"a",@progbits
	.align	8
	.align		8
.nv.constant4:
        /*0000*/ 	.dword	__assertfail
	.align		8
        /*0008*/ 	.dword	__unnamed_1
	.align		8
        /*0010*/ 	.dword	__unnamed_2
	.align		8
        /*0018*/ 	.dword	_ZN39_INTERNAL_bf9e3d3c_4_k_cu_22fa191a_28114cuda3std3__45__cpo5beginE
	.align		8
        /*0020*/ 	.dword	_ZN39_INTERNAL_bf9e3d3c_4_k_cu_22fa191a_28114cuda3std3__45__cpo3endE
	.align		8
        /*0028*/ 	.dword	_ZN39_INTERNAL_bf9e3d3c_4_k_cu_22fa191a_28114cuda3std3__45__cpo6cbeginE
	.align		8
        /*0030*/ 	.dword	_ZN39_INTERNAL_bf9e3d3c_4_k_cu_22fa191a_28114cuda3std3__45__cpo4cendE
	.align		8
        /*0038*/ 	.dword	_ZN39_INTERNAL_bf9e3d3c_4_k_cu_22fa191a_28114cuda3std3__441_GLOBAL__N__bf9e3d3c_4_k_cu_22fa191a_28116ignoreE
	.align		8
        /*0040*/ 	.dword	_ZN39_INTERNAL_bf9e3d3c_4_k_cu_22fa191a_28114cuda3std3__419piecewise_constructE
	.align		8
        /*0048*/ 	.dword	_ZN39_INTERNAL_bf9e3d3c_4_k_cu_22fa191a_28114cuda3std3__48in_placeE
	.align		8
        /*0050*/ 	.dword	_ZN39_INTERNAL_bf9e3d3c_4_k_cu_22fa191a_28114cuda3std6ranges3__45__cpo4swapE
	.align		8
        /*0058*/ 	.dword	_ZN39_INTERNAL_bf9e3d3c_4_k_cu_22fa191a_28114cuda3std6ranges3__45__cpo9iter_moveE
	.align		8
        /*0060*/ 	.dword	_ZN39_INTERNAL_bf9e3d3c_4_k_cu_22fa191a_28114cute7productE
	.align		8
        /*0068*/ 	.dword	_ZN39_INTERNAL_bf9e3d3c_4_k_cu_22fa191a_28114cute1_E
	.align		8
        /*0070*/ 	.dword	$str$25
	.align		8
        /*0078*/ 	.dword	$str$26
	.align		8
        /*0080*/ 	.dword	$str$27
	.align		8
        /*0088*/ 	.dword	$str$28


//--------------------- .text._ZN7cutlass13device_kernelINS_4gemm6kernel13GemmUniversalIN4cute5tupleIJiiiiEEENS1_10collective13CollectiveMmaINS1_41MainloopSm100TmaUmmaWarpSpecializedSparseILi10ELi2ELi2ENS5_IJNS4_1CILi1EEENSA_ILi2EEESB_EEEEENS5_IJNSA_ILi128EEENSA_ILi64EEESG_EEENS_6half_tENS5_IJNS4_6LayoutINS5_IJiNS5_IJSC_iEEEiEEENS5_IJlNS5_IJSB_SC_EEElEEEEENSJ_INS5_IJNS5_IJNS5_IJNSA_ILi8EEESC_SP_EEEiEEENS5_IJNS5_IJNSA_ILi16EEESC_NSA_ILi4EEEEEEiEEEiEEENS5_IJNS5_IJNS5_IJSF_SS_NSA_ILi2048EEEEEENSA_ILi16384EEEEEENS5_IJNS5_IJSB_NSA_ILi1024EEENSA_ILi32EEEEEElEEElEEEEEEEESI_NS5_IJlSB_lEEENS4_8TiledMMAINS4_8MMA_AtomIJNS4_27SM100_MMA_F16BF16_SS_SPARSEISI_SI_fLi128ELi64ELNS4_4UMMA5MajorE0ELS1D_0ELNS1C_7ScaleInE0ELS1E_0EEEEEENSJ_INS5_IJSB_SB_SB_EEENS5_IJNSA_ILi0EEES1I_S1I_EEEEENS5_IJNS4_10UnderscoreES1L_S1L_EEEEENS4_23SM90_TMA_LOAD_MULTICASTENS4_14ComposedLayoutINS4_7SwizzleILi2ELi4ELi3EEENS4_25smem_sparse_ptr_flag_bitsILi2ELi16EEENSJ_INS5_IJNS5_IJSB_SP_EEENS5_IJSC_S12_EEEEEENS5_IJNS5_IJS1I_SG_EEESM_EEEEEEEvNS4_8identityENS4_13SM90_TMA_LOADENS1P_INS1Q_ILi3ELi4ELi3EEENS4_18smem_ptr_flag_bitsILi16EEENSJ_INS5_IJSP_SG_EEENS5_IJSG_SB_EEEEEEEvS21_EENS_8epilogue10collective18CollectiveEpilogueINS2B_23Sm100TmaWarpSpecializedILi4ELi2ELi16ELb1ELb0EEEJSH_NS5_IJNSJ_ISF_SB_EENSJ_ISS_SB_EEEEEfNS5_IJSB_llEEEfS2J_NS2B_6fusion15FusionCallbacksIS2F_NS2K_17LinearCombinationIffffLNS_15FloatRoundStyleE2EEESH_S2I_JEEENS4_5SM1004TMEM4LOAD26SM100_TMEM_LOAD_32dp32b16xES22_NS1P_INS1Q_ILi2ELi5ELi2EEENS24_ILi32EEENSJ_INS5_IJS12_ST_EEENS5_IJSB_S12_EEEEEEENS4_39AutoVectorizingCopyWithAssumedAlignmentILi128EEENS4_14SM90_TMA_STOREES2Z_S31_S31_EEEvvEEEEvNT_6ParamsE --------------------------
	.section	.text._ZN7cutlass13device_kernelINS_4gemm6kernel13GemmUniversalIN4cute5tupleIJiiiiEEENS1_10collective13CollectiveMmaINS1_41MainloopSm100TmaUmmaWarpSpecializedSparseILi10ELi2ELi2ENS5_IJNS4_1CILi1EEENSA_ILi2EEESB_EEEEENS5_IJNSA_ILi128EEENSA_ILi64EEESG_EEENS_6half_tENS5_IJNS4_6LayoutINS5_IJiNS5_IJSC_iEEEiEEENS5_IJlNS5_IJSB_SC_EEElEEEEENSJ_INS5_IJNS5_IJNS5_IJNSA_ILi8EEESC_SP_EEEiEEENS5_IJNS5_IJNSA_ILi16EEESC_NSA_ILi4EEEEEEiEEEiEEENS5_IJNS5_IJNS5_IJSF_SS_NSA_ILi2048EEEEEENSA_ILi16384EEEEEENS5_IJNS5_IJSB_NSA_ILi1024EEENSA_ILi32EEEEEElEEElEEEEEEEESI_NS5_IJlSB_lEEENS4_8TiledMMAINS4_8MMA_AtomIJNS4_27SM100_MMA_F16BF16_SS_SPARSEISI_SI_fLi128ELi64ELNS4_4UMMA5MajorE0ELS1D_0ELNS1C_7ScaleInE0ELS1E_0EEEEEENSJ_INS5_IJSB_SB_SB_EEENS5_IJNSA_ILi0EEES1I_S1I_EEEEENS5_IJNS4_10UnderscoreES1L_S1L_EEEEENS4_23SM90_TMA_LOAD_MULTICASTENS4_14ComposedLayoutINS4_7SwizzleILi2ELi4ELi3EEENS4_25smem_sparse_ptr_flag_bitsILi2ELi16EEENSJ_INS5_IJNS5_IJSB_SP_EEENS5_IJSC_S12_EEEEEENS5_IJNS5_IJS1I_SG_EEESM_EEEEEEEvNS4_8identityENS4_13SM90_TMA_LOADENS1P_INS1Q_ILi3ELi4ELi3EEENS4_18smem_ptr_flag_bitsILi16EEENSJ_INS5_IJSP_SG_EEENS5_IJSG_SB_EEEEEEEvS21_EENS_8epilogue10collective18CollectiveEpilogueINS2B_23Sm100TmaWarpSpecializedILi4ELi2ELi16ELb1ELb0EEEJSH_NS5_IJNSJ_ISF_SB_EENSJ_ISS_SB_EEEEEfNS5_IJSB_llEEEfS2J_NS2B_6fusion15FusionCallbacksIS2F_NS2K_17LinearCombinationIffffLNS_15FloatRoundStyleE2EEESH_S2I_JEEENS4_5SM1004TMEM4LOAD26SM100_TMEM_LOAD_32dp32b16xES22_NS1P_INS1Q_ILi2ELi5ELi2EEENS24_ILi32EEENSJ_INS5_IJS12_ST_EEENS5_IJSB_S12_EEEEEEENS4_39AutoVectorizingCopyWithAssumedAlignmentILi128EEENS4_14SM90_TMA_STOREES2Z_S31_S31_EEEvvEEEEvNT_6ParamsE,"ax",@progbits
	.align	128
.text._ZN7cutlass13device_kernelINS_4gemm6kernel13GemmUniversalIN4cute5tupleIJiiiiEEENS1_10collective13CollectiveMmaINS1_41MainloopSm100TmaUmmaWarpSpecializedSparseILi10ELi2ELi2ENS5_IJNS4_1CILi1EEENSA_ILi2EEESB_EEEEENS5_IJNSA_ILi128EEENSA_ILi64EEESG_EEENS_6half_tENS5_IJNS4_6LayoutINS5_IJiNS5_IJSC_iEEEiEEENS5_IJlNS5_IJSB_SC_EEElEEEEENSJ_INS5_IJNS5_IJNS5_IJNSA_ILi8EEESC_SP_EEEiEEENS5_IJNS5_IJNSA_ILi16EEESC_NSA_ILi4EEEEEEiEEEiEEENS5_IJNS5_IJNS5_IJSF_SS_NSA_ILi2048EEEEEENSA_ILi16384EEEEEENS5_IJNS5_IJSB_NSA_ILi1024EEENSA_ILi32EEEEEElEEElEEEEEEEESI_NS5_IJlSB_lEEENS4_8TiledMMAINS4_8MMA_AtomIJNS4_27SM100_MMA_F16BF16_SS_SPARSEISI_SI_fLi128ELi64ELNS4_4UMMA5MajorE0ELS1D_0ELNS1C_7ScaleInE0ELS1E_0EEEEEENSJ_INS5_IJSB_SB_SB_EEENS5_IJNSA_ILi0EEES1I_S1I_EEEEENS5_IJNS4_10UnderscoreES1L_S1L_EEEEENS4_23SM90_TMA_LOAD_MULTICASTENS4_14ComposedLayoutINS4_7SwizzleILi2ELi4ELi3EEENS4_25smem_sparse_ptr_flag_bitsILi2ELi16EEENSJ_INS5_IJNS5_IJSB_SP_EEENS5_IJSC_S12_EEEEEENS5_IJNS5_IJS1I_SG_EEESM_EEEEEEEvNS4_8identityENS4_13SM90_TMA_LOADENS1P_INS1Q_ILi3ELi4ELi3EEENS4_18smem_ptr_flag_bitsILi16EEENSJ_INS5_IJSP_SG_EEENS5_IJSG_SB_EEEEEEEvS21_EENS_8epilogue10collective18CollectiveEpilogueINS2B_23Sm100TmaWarpSpecializedILi4ELi2ELi16ELb1ELb0EEEJSH_NS5_IJNSJ_ISF_SB_EENSJ_ISS_SB_EEEEEfNS5_IJSB_llEEEfS2J_NS2B_6fusion15FusionCallbacksIS2F_NS2K_17LinearCombinationIffffLNS_15FloatRoundStyleE2EEESH_S2I_JEEENS4_5SM1004TMEM4LOAD26SM100_TMEM_LOAD_32dp32b16xES22_NS1P_INS1Q_ILi2ELi5ELi2EEENS24_ILi32EEENSJ_INS5_IJS12_ST_EEENS5_IJSB_S12_EEEEEEENS4_39AutoVectorizingCopyWithAssumedAlignmentILi128EEENS4_14SM90_TMA_STOREES2Z_S31_S31_EEEvvEEEEvNT_6ParamsE:
        .type           _ZN7cutlass13device_kernelINS_4gemm6kernel13GemmUniversalIN4cute5tupleIJiiiiEEENS1_10collective13CollectiveMmaINS1_41MainloopSm100TmaUmmaWarpSpecializedSparseILi10ELi2ELi2ENS5_IJNS4_1CILi1EEENSA_ILi2EEESB_EEEEENS5_IJNSA_ILi128EEENSA_ILi64EEESG_EEENS_6half_tENS5_IJNS4_6LayoutINS5_IJiNS5_IJSC_iEEEiEEENS5_IJlNS5_IJSB_SC_EEElEEEEENSJ_INS5_IJNS5_IJNS5_IJNSA_ILi8EEESC_SP_EEEiEEENS5_IJNS5_IJNSA_ILi16EEESC_NSA_ILi4EEEEEEiEEEiEEENS5_IJNS5_IJNS5_IJSF_SS_NSA_ILi2048EEEEEENSA_ILi16384EEEEEENS5_IJNS5_IJSB_NSA_ILi1024EEENSA_ILi32EEEEEElEEElEEEEEEEESI_NS5_IJlSB_lEEENS4_8TiledMMAINS4_8MMA_AtomIJNS4_27SM100_MMA_F16BF16_SS_SPARSEISI_SI_fLi128ELi64ELNS4_4UMMA5MajorE0ELS1D_0ELNS1C_7ScaleInE0ELS1E_0EEEEEENSJ_INS5_IJSB_SB_SB_EEENS5_IJNSA_ILi0EEES1I_S1I_EEEEENS5_IJNS4_10UnderscoreES1L_S1L_EEEEENS4_23SM90_TMA_LOAD_MULTICASTENS4_14ComposedLayoutINS4_7SwizzleILi2ELi4ELi3EEENS4_25smem_sparse_ptr_flag_bitsILi2ELi16EEENSJ_INS5_IJNS5_IJSB_SP_EEENS5_IJSC_S12_EEEEEENS5_IJNS5_IJS1I_SG_EEESM_EEEEEEEvNS4_8identityENS4_13SM90_TMA_LOADENS1P_INS1Q_ILi3ELi4ELi3EEENS4_18smem_ptr_flag_bitsILi16EEENSJ_INS5_IJSP_SG_EEENS5_IJSG_SB_EEEEEEEvS21_EENS_8epilogue10collective18CollectiveEpilogueINS2B_23Sm100TmaWarpSpecializedILi4ELi2ELi16ELb1ELb0EEEJSH_NS5_IJNSJ_ISF_SB_EENSJ_ISS_SB_EEEEEfNS5_IJSB_llEEEfS2J_NS2B_6fusion15FusionCallbacksIS2F_NS2K_17LinearCombinationIffffLNS_15FloatRoundStyleE2EEESH_S2I_JEEENS4_5SM1004TMEM4LOAD26SM100_TMEM_LOAD_32dp32b16xES22_NS1P_INS1Q_ILi2ELi5ELi2EEENS24_ILi32EEENSJ_INS5_IJS12_ST_EEENS5_IJSB_S12_EEEEEEENS4_39AutoVectorizingCopyWithAssumedAlignmentILi128EEENS4_14SM90_TMA_STOREES2Z_S31_S31_EEEvvEEEEvNT_6ParamsE,@function
        .size           _ZN7cutlass13device_kernelINS_4gemm6kernel13GemmUniversalIN4cute5tupleIJiiiiEEENS1_10collective13CollectiveMmaINS1_41MainloopSm100TmaUmmaWarpSpecializedSparseILi10ELi2ELi2ENS5_IJNS4_1CILi1EEENSA_ILi2EEESB_EEEEENS5_IJNSA_ILi128EEENSA_ILi64EEESG_EEENS_6half_tENS5_IJNS4_6LayoutINS5_IJiNS5_IJSC_iEEEiEEENS5_IJlNS5_IJSB_SC_EEElEEEEENSJ_INS5_IJNS5_IJNS5_IJNSA_ILi8EEESC_SP_EEEiEEENS5_IJNS5_IJNSA_ILi16EEESC_NSA_ILi4EEEEEEiEEEiEEENS5_IJNS5_IJNS5_IJSF_SS_NSA_ILi2048EEEEEENSA_ILi16384EEEEEENS5_IJNS5_IJSB_NSA_ILi1024EEENSA_ILi32EEEEEElEEElEEEEEEEESI_NS5_IJlSB_lEEENS4_8TiledMMAINS4_8MMA_AtomIJNS4_27SM100_MMA_F16BF16_SS_SPARSEISI_SI_fLi128ELi64ELNS4_4UMMA5MajorE0ELS1D_0ELNS1C_7ScaleInE0ELS1E_0EEEEEENSJ_INS5_IJSB_SB_SB_EEENS5_IJNSA_ILi0EEES1I_S1I_EEEEENS5_IJNS4_10UnderscoreES1L_S1L_EEEEENS4_23SM90_TMA_LOAD_MULTICASTENS4_14ComposedLayoutINS4_7SwizzleILi2ELi4ELi3EEENS4_25smem_sparse_ptr_flag_bitsILi2ELi16EEENSJ_INS5_IJNS5_IJSB_SP_EEENS5_IJSC_S12_EEEEEENS5_IJNS5_IJS1I_SG_EEESM_EEEEEEEvNS4_8identityENS4_13SM90_TMA_LOADENS1P_INS1Q_ILi3ELi4ELi3EEENS4_18smem_ptr_flag_bitsILi16EEENSJ_INS5_IJSP_SG_EEENS5_IJSG_SB_EEEEEEEvS21_EENS_8epilogue10collective18CollectiveEpilogueINS2B_23Sm100TmaWarpSpecializedILi4ELi2ELi16ELb1ELb0EEEJSH_NS5_IJNSJ_ISF_SB_EENSJ_ISS_SB_EEEEEfNS5_IJSB_llEEEfS2J_NS2B_6fusion15FusionCallbacksIS2F_NS2K_17LinearCombinationIffffLNS_15FloatRoundStyleE2EEESH_S2I_JEEENS4_5SM1004TMEM4LOAD26SM100_TMEM_LOAD_32dp32b16xES22_NS1P_INS1Q_ILi2ELi5ELi2EEENS24_ILi32EEENSJ_INS5_IJS12_ST_EEENS5_IJSB_S12_EEEEEEENS4_39AutoVectorizingCopyWithAssumedAlignmentILi128EEENS4_14SM90_TMA_STOREES2Z_S31_S31_EEEvvEEEEvNT_6ParamsE,(.L_x_187 - _ZN7cutlass13device_kernelINS_4gemm6kernel13GemmUniversalIN4cute5tupleIJiiiiEEENS1_10collective13CollectiveMmaINS1_41MainloopSm100TmaUmmaWarpSpecializedSparseILi10ELi2ELi2ENS5_IJNS4_1CILi1EEENSA_ILi2EEESB_EEEEENS5_IJNSA_ILi128EEENSA_ILi64EEESG_EEENS_6half_tENS5_IJNS4_6LayoutINS5_IJiNS5_IJSC_iEEEiEEENS5_IJlNS5_IJSB_SC_EEElEEEEENSJ_INS5_IJNS5_IJNS5_IJNSA_ILi8EEESC_SP_EEEiEEENS5_IJNS5_IJNSA_ILi16EEESC_NSA_ILi4EEEEEEiEEEiEEENS5_IJNS5_IJNS5_IJSF_SS_NSA_ILi2048EEEEEENSA_ILi16384EEEEEENS5_IJNS5_IJSB_NSA_ILi1024EEENSA_ILi32EEEEEElEEElEEEEEEEESI_NS5_IJlSB_lEEENS4_8TiledMMAINS4_8MMA_AtomIJNS4_27SM100_MMA_F16BF16_SS_SPARSEISI_SI_fLi128ELi64ELNS4_4UMMA5MajorE0ELS1D_0ELNS1C_7ScaleInE0ELS1E_0EEEEEENSJ_INS5_IJSB_SB_SB_EEENS5_IJNSA_ILi0EEES1I_S1I_EEEEENS5_IJNS4_10UnderscoreES1L_S1L_EEEEENS4_23SM90_TMA_LOAD_MULTICASTENS4_14ComposedLayoutINS4_7SwizzleILi2ELi4ELi3EEENS4_25smem_sparse_ptr_flag_bitsILi2ELi16EEENSJ_INS5_IJNS5_IJSB_SP_EEENS5_IJSC_S12_EEEEEENS5_IJNS5_IJS1I_SG_EEESM_EEEEEEEvNS4_8identityENS4_13SM90_TMA_LOADENS1P_INS1Q_ILi3ELi4ELi3EEENS4_18smem_ptr_flag_bitsILi16EEENSJ_INS5_IJSP_SG_EEENS5_IJSG_SB_EEEEEEEvS21_EENS_8epilogue10collective18CollectiveEpilogueINS2B_23Sm100TmaWarpSpecializedILi4ELi2ELi16ELb1ELb0EEEJSH_NS5_IJNSJ_ISF_SB_EENSJ_ISS_SB_EEEEEfNS5_IJSB_llEEEfS2J_NS2B_6fusion15FusionCallbacksIS2F_NS2K_17LinearCombinationIffffLNS_15FloatRoundStyleE2EEESH_S2I_JEEENS4_5SM1004TMEM4LOAD26SM100_TMEM_LOAD_32dp32b16xES22_NS1P_INS1Q_ILi2ELi5ELi2EEENS24_ILi32EEENSJ_INS5_IJS12_ST_EEENS5_IJSB_S12_EEEEEEENS4_39AutoVectorizingCopyWithAssumedAlignmentILi128EEENS4_14SM90_TMA_STOREES2Z_S31_S31_EEEvvEEEEvNT_6ParamsE)
        .other          _ZN7cutlass13device_kernelINS_4gemm6kernel13GemmUniversalIN4cute5tupleIJiiiiEEENS1_10collective13CollectiveMmaINS1_41MainloopSm100TmaUmmaWarpSpecializedSparseILi10ELi2ELi2ENS5_IJNS4_1CILi1EEENSA_ILi2EEESB_EEEEENS5_IJNSA_ILi128EEENSA_ILi64EEESG_EEENS_6half_tENS5_IJNS4_6LayoutINS5_IJiNS5_IJSC_iEEEiEEENS5_IJlNS5_IJSB_SC_EEElEEEEENSJ_INS5_IJNS5_IJNS5_IJNSA_ILi8EEESC_SP_EEEiEEENS5_IJNS5_IJNSA_ILi16EEESC_NSA_ILi4EEEEEEiEEEiEEENS5_IJNS5_IJNS5_IJSF_SS_NSA_ILi2048EEEEEENSA_ILi16384EEEEEENS5_IJNS5_IJSB_NSA_ILi1024EEENSA_ILi32EEEEEElEEElEEEEEEEESI_NS5_IJlSB_lEEENS4_8TiledMMAINS4_8MMA_AtomIJNS4_27SM100_MMA_F16BF16_SS_SPARSEISI_SI_fLi128ELi64ELNS4_4UMMA5MajorE0ELS1D_0ELNS1C_7ScaleInE0ELS1E_0EEEEEENSJ_INS5_IJSB_SB_SB_EEENS5_IJNSA_ILi0EEES1I_S1I_EEEEENS5_IJNS4_10UnderscoreES1L_S1L_EEEEENS4_23SM90_TMA_LOAD_MULTICASTENS4_14ComposedLayoutINS4_7SwizzleILi2ELi4ELi3EEENS4_25smem_sparse_ptr_flag_bitsILi2ELi16EEENSJ_INS5_IJNS5_IJSB_SP_EEENS5_IJSC_S12_EEEEEENS5_IJNS5_IJS1I_SG_EEESM_EEEEEEEvNS4_8identityENS4_13SM90_TMA_LOADENS1P_INS1Q_ILi3ELi4ELi3EEENS4_18smem_ptr_flag_bitsILi16EEENSJ_INS5_IJSP_SG_EEENS5_IJSG_SB_EEEEEEEvS21_EENS_8epilogue10collective18CollectiveEpilogueINS2B_23Sm100TmaWarpSpecializedILi4ELi2ELi16ELb1ELb0EEEJSH_NS5_IJNSJ_ISF_SB_EENSJ_ISS_SB_EEEEEfNS5_IJSB_llEEEfS2J_NS2B_6fusion15FusionCallbacksIS2F_NS2K_17LinearCombinationIffffLNS_15FloatRoundStyleE2EEESH_S2I_JEEENS4_5SM1004TMEM4LOAD26SM100_TMEM_LOAD_32dp32b16xES22_NS1P_INS1Q_ILi2ELi5ELi2EEENS24_ILi32EEENSJ_INS5_IJS12_ST_EEENS5_IJSB_S12_EEEEEEENS4_39AutoVectorizingCopyWithAssumedAlignmentILi128EEENS4_14SM90_TMA_STOREES2Z_S31_S31_EEEvvEEEEvNT_6ParamsE,@"STO_CUDA_ENTRY STV_DEFAULT"
_ZN7cutlass13device_kernelINS_4gemm6kernel13GemmUniversalIN4cute5tupleIJiiiiEEENS1_10collective13CollectiveMmaINS1_41MainloopSm100TmaUmmaWarpSpecializedSparseILi10ELi2ELi2ENS5_IJNS4_1CILi1EEENSA_ILi2EEESB_EEEEENS5_IJNSA_ILi128EEENSA_ILi64EEESG_EEENS_6half_tENS5_IJNS4_6LayoutINS5_IJiNS5_IJSC_iEEEiEEENS5_IJlNS5_IJSB_SC_EEElEEEEENSJ_INS5_IJNS5_IJNS5_IJNSA_ILi8EEESC_SP_EEEiEEENS5_IJNS5_IJNSA_ILi16EEESC_NSA_ILi4EEEEEEiEEEiEEENS5_IJNS5_IJNS5_IJSF_SS_NSA_ILi2048EEEEEENSA_ILi16384EEEEEENS5_IJNS5_IJSB_NSA_ILi1024EEENSA_ILi32EEEEEElEEElEEEEEEEESI_NS5_IJlSB_lEEENS4_8TiledMMAINS4_8MMA_AtomIJNS4_27SM100_MMA_F16BF16_SS_SPARSEISI_SI_fLi128ELi64ELNS4_4UMMA5MajorE0ELS1D_0ELNS1C_7ScaleInE0ELS1E_0EEEEEENSJ_INS5_IJSB_SB_SB_EEENS5_IJNSA_ILi0EEES1I_S1I_EEEEENS5_IJNS4_10UnderscoreES1L_S1L_EEEEENS4_23SM90_TMA_LOAD_MULTICASTENS4_14ComposedLayoutINS4_7SwizzleILi2ELi4ELi3EEENS4_25smem_sparse_ptr_flag_bitsILi2ELi16EEENSJ_INS5_IJNS5_IJSB_SP_EEENS5_IJSC_S12_EEEEEENS5_IJNS5_IJS1I_SG_EEESM_EEEEEEEvNS4_8identityENS4_13SM90_TMA_LOADENS1P_INS1Q_ILi3ELi4ELi3EEENS4_18smem_ptr_flag_bitsILi16EEENSJ_INS5_IJSP_SG_EEENS5_IJSG_SB_EEEEEEEvS21_EENS_8epilogue10collective18CollectiveEpilogueINS2B_23Sm100TmaWarpSpecializedILi4ELi2ELi16ELb1ELb0EEEJSH_NS5_IJNSJ_ISF_SB_EENSJ_ISS_SB_EEEEEfNS5_IJSB_llEEEfS2J_NS2B_6fusion15FusionCallbacksIS2F_NS2K_17LinearCombinationIffffLNS_15FloatRoundStyleE2EEESH_S2I_JEEENS4_5SM1004TMEM4LOAD26SM100_TMEM_LOAD_32dp32b16xES22_NS1P_INS1Q_ILi2ELi5ELi2EEENS24_ILi32EEENSJ_INS5_IJS12_ST_EEENS5_IJSB_S12_EEEEEEENS4_39AutoVectorizingCopyWithAssumedAlignmentILi128EEENS4_14SM90_TMA_STOREES2Z_S31_S31_EEEvvEEEEvNT_6ParamsE:
[----:B------:R-:W1:Y:S01]  /*0000*/  LDC R1, c[0x0][0x37c] ;  /* 0x0000df00ff017b82 */ /* 0x000e620000000800 */
[----:B------:R-:W2:Y:S01]  /*0010*/  S2R R76, SR_TID.X ;  /* 0x00000000004c7919 */ /* 0x000ea20000002100 */
[----:B------:R-:W3:Y:S01]  /*0020*/  LDCU.64 UR6, c[0x0][0xa90] ;  /* 0x00015200ff0677ac */ /* 0x000ee20008000a00 */
[----:B------:R-:W-:Y:S01]  /*0030*/  PRMT R63, RZ, 0x7610, R63 ;  /* 0x00007610ff3f7816 */ /* 0x000fe2000000003f */
[----:B------:R-:W4:Y:S01]  /*0040*/  LDCU.64 UR38, c[0x0][0x358] ;  /* 0x00006b00ff2677ac */ /* 0x000f220008000a00 */
[----:B------:R-:W-:Y:S02]  /*0050*/  ELECT P4, URZ, PT ;  /* 0x0000000000ff782f */ /* 0x000fe40003880000 */
[----:B---3--:R-:W-:-:S04]  /*0060*/  ISETP.NE.U32.AND P0, PT, RZ, UR6, PT ;  /* 0x00000006ff007c0c */ /* 0x008fc8000bf05070 */
[----:B------:R-:W-:Y:S02]  /*0070*/  ISETP.NE.AND.EX P1, PT, RZ, UR7, PT, P0 ;  /* 0x00000007ff007c0c */ /* 0x000fe4000bf25300 */
[----:B--2---:R-:W-:-:S05]  /*0080*/  SHF.R.U32.HI R67, RZ, 0x5, R76 ;  /* 0x00000005ff437819 */ /* 0x004fca000001164c */
[----:B------:R-:W2:Y:S02]  /*0090*/  SHFL.IDX PT, R0, R67, RZ, 0x1f ;  /* 0x00001fff43007589 */ /* 0x000ea400000e0000 */
[----:B--2---:R-:W-:-:S04]  /*00a0*/  R2UR UR8, R0 ;  /* 0x00000000000872ca */ /* 0x004fc800000e0000 */
[----:B-1--4-:R-:W-:Y:S05]  /*00b0*/  @P1 BRA `(.L_x_0) ;  /* 0x00000000002c1947 */ /* 0x012fea0003800000 */
[----:B------:R-:W1:Y:S02]  /*00c0*/  LDCU.64 UR4, c[0x0][0xa88] ;  /* 0x00015100ff0477ac */ /* 0x000e640008000a00 */
[----:B-1----:R-:W-:-:S04]  /*00d0*/  UISETP.NE.U32.AND UP0, UPT, UR4, URZ, UPT ;  /* 0x000000ff0400728c */ /* 0x002fc8000bf05070 */
[----:B------:R-:W-:-:S09]  /*00e0*/  UISETP.NE.AND.EX UP0, UPT, UR5, URZ, UPT, UP0 ;  /* 0x000000ff0500728c */ /* 0x000fd2000bf05300 */
[----:B------:R-:W-:Y:S05]  /*00f0*/  BRA.U !UP0, `(.L_x_1) ;  /* 0x0000000108107547 */ /* 0x000fea000b800000 */
[----:B------:R-:W1:Y:S02]  /*0100*/  LDC.64 R2, c[0x0][0xa88] ;  /* 0x0002a200ff027b82 */ /* 0x000e640000000a00 */
[----:B-1----:R1:W5:Y:S01]  /*0110*/  LDG.E R35, desc[UR38][R2.64] ;  /* 0x0000002602237981 */ /* 0x002362000c1e1900 */
[----:B------:R-:W-:Y:S01]  /*0120*/  HFMA2 R63, -RZ, RZ, 0, 5.9604644775390625e-08 ;  /* 0x00000001ff3f7431 */ /* 0x000fe200000001ff */
[----:B------:R-:W-:Y:S05]  /*0130*/  BRA `(.L_x_0) ;  /* 0x00000000000c7947 */ /* 0x000fea0003800000 */
.L_x_1:
[----:B------:R-:W1:Y:S01]  /*0140*/  LDCU UR4, c[0x0][0xa80] ;  /* 0x00015000ff0477ac */ /* 0x000e620008000800 */
[----:B------:R-:W-:Y:S01]  /*0150*/  HFMA2 R63, -RZ, RZ, 0, 5.9604644775390625e-08 ;  /* 0x00000001ff3f7431 */ /* 0x000fe200000001ff */
[----:B-1----:R-:W-:-:S07]  /*0160*/  MOV R35, UR4 ;  /* 0x0000000400237c02 */ /* 0x002fce0008000f00 */
.L_x_0:
[----:B------:R-:W2:Y:S02]  /*0170*/  LDCU.64 UR4, c[0x0][0xab0] ;  /* 0x00015600ff0477ac */ /* 0x000ea40008000a00 */
[----:B--2---:R-:W-:-:S04]  /*0180*/  UISETP.NE.U32.AND UP0, UPT, UR4, URZ, UPT ;  /* 0x000000ff0400728c */ /* 0x004fc8000bf05070 */
[----:B------:R-:W-:-:S09]  /*0190*/  UISETP.NE.AND.EX UP0, UPT, UR5, URZ, UPT, UP0 ;  /* 0x000000ff0500728c */ /* 0x000fd2000bf05300 */
[----:B------:R-:W-:Y:S05]  /*01a0*/  BRA.U UP0, `(.L_x_2) ;  /* 0x0000000100247547 */ /* 0x000fea000b800000 */
[----:B------:R-:W2:Y:S02]  /*01b0*/  LDCU.64 UR4, c[0x0][0xaa8] ;  /* 0x00015500ff0477ac */ /* 0x000ea40008000a00 */
[----:B--2---:R-:W-:-:S04]  /*01c0*/  UISETP.NE.U32.AND UP0, UPT, UR4, URZ, UPT ;  /* 0x000000ff0400728c */ /* 0x004fc8000bf05070 */
[----:B------:R-:W-:-:S09]  /*01d0*/  UISETP.NE.AND.EX UP0, UPT, UR5, URZ, UPT, UP0 ;  /* 0x000000ff0500728c */ /* 0x000fd2000bf05300 */
[----:B------:R-:W-:Y:S05]  /*01e0*/  BRA.U !UP0, `(.L_x_3) ;  /* 0x00000001080c7547 */ /* 0x000fea000b800000 */
[----:B------:R-:W2:Y:S02]  /*01f0*/  LDC.64 R32, c[0x0][0xaa8] ;  /* 0x0002aa00ff207b82 */ /* 0x000ea40000000a00 */
[----:B--2---:R2:W5:Y:S01]  /*0200*/  LDG.E R32, desc[UR38][R32.64] ;  /* 0x0000002620207981 */ /* 0x004562000c1e1900 */
[----:B------:R-:W-:Y:S05]  /*0210*/  BRA `(.L_x_2) ;  /* 0x0000000000087947 */ /* 0x000fea0003800000 */
.L_x_3:
[----:B------:R-:W2:Y:S02]  /*0220*/  LDCU UR4, c[0x0][0xaa0] ;  /* 0x00015400ff0477ac */ /* 0x000ea40008000800 */
[----:B--2---:R-:W-:Y:S02]  /*0230*/  MOV R32, UR4 ;  /* 0x0000000400207c02 */ /* 0x004fe40008000f00 */
.L_x_2:
[----:B------:R-:W-:Y:S01]  /*0240*/  IMAD.U32 R0, RZ, RZ, UR8 ;  /* 0x00000008ff007e24 */ /* 0x000fe2000f8e00ff */
[----:B------:R-:W-:Y:S04]  /*0250*/  BSSY.RECONVERGENT B0, `(.L_x_4) ;  /* 0x000000f000007945 */ /* 0x000fe80003800200 */
[C---:B------:R-:W-:Y:S02]  /*0260*/  ISETP.NE.OR P2, PT, R0.reuse, 0x1, !P4 ;  /* 0x000000010000780c */ /* 0x040fe40006745670 */
[----:B------:R-:W-:-:S11]  /*0270*/  ISETP.NE.OR P1, PT, R0, 0x3, !P4 ;  /* 0x000000030000780c */ /* 0x000fd60006725670 */
[----:B------:R-:W-:Y:S05]  /*0280*/  @P2 BRA `(.L_x_5) ;  /* 0x00000000002c2947 */ /* 0x000fea0003800000 */
[----:B------:R-:W3:Y:S02]  /*0290*/  LDCU.64 UR4, c[0x0][0x348] ;  /* 0x00006900ff0477ac */ /* 0x000ee40008000a00 */
[----:B---3--:R-:W-:Y:S02]  /*02a0*/  UIADD3 UR12, UP2, UPT, UR4, 0x80, URZ ;  /* 0x00000080040c7890 */ /* 0x008fe4000ff5e0ff */
[----:B------:R-:W-:Y:S02]  /*02b0*/  UIADD3 UR10, UP1, UPT, UR4, 0x280, URZ ;  /* 0x00000280040a7890 */ /* 0x000fe4000ff3e0ff */
[----:B------:R-:W-:Y:S02]  /*02c0*/  UIADD3 UR4, UP0, UPT, UR4, 0x180, URZ ;  /* 0x0000018004047890 */ /* 0x000fe4000ff1e0ff */
[----:B------:R-:W-:Y:S02]  /*02d0*/  UIADD3.X UR13, UPT, UPT, URZ, UR5, URZ, UP2, !UPT ;  /* 0x00000005ff0d7290 */ /* 0x000fe400097fe4ff */
[----:B------:R-:W-:-:S02]  /*02e0*/  UIADD3.X UR11, UPT, UPT, URZ, UR5, URZ, UP1, !UPT ;  /* 0x00000005ff0b7290 */ /* 0x000fc40008ffe4ff */
[----:B------:R-:W-:-:S05]  /*02f0*/  UIADD3.X UR5, UPT, UPT, URZ, UR5, URZ, UP0, !UPT ;  /* 0x00000005ff057290 */ /* 0x000fca00087fe4ff */
[----:B------:R3:W-:Y:S02]  /*0300*/  UTMACCTL.PF [UR12] ;  /* 0x000000000c0079b9 */ /* 0x0007e40008040000 */
[----:B------:R3:W-:Y:S02]  /*0310*/  UTMACCTL.PF [UR10] ;  /* 0x000000000a0079b9 */ /* 0x0007e40008040000 */
[----:B------:R3:W-:Y:S02]  /*0320*/  UTMACCTL.PF [UR4] ;  /* 0x00000000040079b9 */ /* 0x0007e40008040000 */
[----:B---3--:R-:W-:Y:S01]  /*0330*/  NOP ;  /* 0x0000000000007918 */ /* 0x008fe20000000000 */
.L_x_5:
[----:B------:R-:W-:Y:S05]  /*0340*/  BSYNC.RECONVERGENT B0 ;  /* 0x0000000000007941 */ /* 0x000fea0003800200 */
.L_x_4:
[----:B------:R-:W-:Y:S04]  /*0350*/  BSSY.RECONVERGENT B0, `(.L_x_6) ;  /* 0x000000a000007945 */ /* 0x000fe80003800200 */
[----:B------:R-:W-:Y:S05]  /*0360*/  @P1 BRA `(.L_x_7) ;  /* 0x0000000000201947 */ /* 0x000fea0003800000 */
[----:B------:R-:W3:Y:S02]  /*0370*/  LDCU.64 UR4, c[0x0][0x348] ;  /* 0x00006900ff0477ac */ /* 0x000ee40008000a00 */
[----:B---3--:R-:W-:Y:S02]  /*0380*/  UIADD3 UR10, UP1, UPT, UR4, 0x780, URZ ;  /* 0x00000780040a7890 */ /* 0x008fe4000ff3e0ff */
[----:B------:R-:W-:Y:S02]  /*0390*/  UIADD3 UR4, UP0, UPT, UR4, 0x880, URZ ;  /* 0x0000088004047890 */ /* 0x000fe4000ff1e0ff */
[----:B------:R-:W-:Y:S02]  /*03a0*/  UIADD3.X UR11, UPT, UPT, URZ, UR5, URZ, UP1, !UPT ;  /* 0x00000005ff0b7290 */ /* 0x000fe40008ffe4ff */
[----:B------:R-:W-:-:S07]  /*03b0*/  UIADD3.X UR5, UPT, UPT, URZ, UR5, URZ, UP0, !UPT ;  /* 0x00000005ff057290 */ /* 0x000fce00087fe4ff */
[----:B------:R3:W-:Y:S02]  /*03c0*/  UTMACCTL.PF [UR10] ;  /* 0x000000000a0079b9 */ /* 0x0007e40008040000 */
[----:B------:R3:W-:Y:S02]  /*03d0*/  UTMACCTL.PF [UR4] ;  /* 0x00000000040079b9 */ /* 0x0007e40008040000 */
[----:B---3--:R-:W-:Y:S01]  /*03e0*/  NOP ;  /* 0x0000000000007918 */ /* 0x008fe20000000000 */
.L_x_7:
[----:B------:R-:W-:Y:S05]  /*03f0*/  BSYNC.RECONVERGENT B0 ;  /* 0x0000000000007941 */ /* 0x000fea0003800200 */
.L_x_6:
[----:B------:R-:W3:Y:S01]  /*0400*/  LDCU.64 UR4, c[0x0][0xa88] ;  /* 0x00015100ff0477ac */ /* 0x000ee20008000a00 */
[----:B------:R-:W-:Y:S01]  /*0410*/  ISETP.NE.AND.EX P0, PT, RZ, UR7, PT, P0 ;  /* 0x00000007ff007c0c */ /* 0x000fe2000bf05300 */
[----:B------:R-:W-:Y:S01]  /*0420*/  UPLOP3.LUT UP5, UPT, UPT, UPT, UPT, 0x80, 0x8 ;  /* 0x000000000008789c */ /* 0x000fe20003faf070 */
[----:B---3--:R-:W-:-:S04]  /*0430*/  ISETP.NE.U32.AND P1, PT, RZ, UR4, PT ;  /* 0x00000004ff007c0c */ /* 0x008fc8000bf25070 */
[----:B------:R-:W-:-:S13]  /*0440*/  ISETP.NE.AND.EX P1, PT, RZ, UR5, PT, P1 ;  /* 0x00000005ff007c0c */ /* 0x000fda000bf25310 */
[----:B------:R-:W-:Y:S05]  /*0450*/  @P1 BRA P0, `(.L_x_8) ;  /* 0x0000000000281947 */ /* 0x000fea0000000000 */
[----:B------:R-:W-:Y:S01]  /*0460*/  UISETP.NE.U32.AND UP1, UPT, UR6, URZ, UPT ;  /* 0x000000ff0600728c */ /* 0x000fe2000bf25070 */
[----:B-----5:R-:W-:Y:S01]  /*0470*/  FSETP.NEU.AND P0, PT, R35, RZ, PT ;  /* 0x000000ff2300720b */ /* 0x020fe20003f0d000 */
[----:B------:R-:W-:Y:S02]  /*0480*/  UISETP.NE.U32.AND UP0, UPT, UR4, URZ, UPT ;  /* 0x000000ff0400728c */ /* 0x000fe4000bf05070 */
[----:B------:R-:W-:Y:S02]  /*0490*/  UISETP.NE.AND.EX UP1, UPT, UR7, URZ, UPT, UP1 ;  /* 0x000000ff0700728c */ /* 0x000fe4000bf25310 */
[----:B------:R-:W-:-:S04]  /*04a0*/  UISETP.NE.AND.EX UP0, UPT, UR5, URZ, UPT, UP0 ;  /* 0x000000ff0500728c */ /* 0x000fc8000bf05300 */
[----:B------:R-:W-:-:S04]  /*04b0*/  USEL UR4, URZ, 0xffffffff, UP0 ;  /* 0xffffffffff047887 */ /* 0x000fc80008000000 */
[----:B------:R-:W-:Y:S01]  /*04c0*/  VOTEU.ANY UP0, P0 ;  /* 0x0000000000ff7886 */ /* 0x000fe20000000100 */
[----:B------:R-:W-:-:S04]  /*04d0*/  @!UP1 USEL UR4, URZ, 0xffffffff, UP0 ;  /* 0xffffffffff049887 */ /* 0x000fc80008000000 */
[----:B------:R-:W-:-:S04]  /*04e0*/  ULOP3.LUT UR4, UR4, 0x1, URZ, 0xc0, !UPT ;  /* 0x0000000104047892 */ /* 0x000fc8000f8ec0ff */
[----:B------:R-:W-:-:S11]  /*04f0*/  UISETP.NE.U32.AND UP5, UPT, UR4, 0x1, UPT ;  /* 0x000000010400788c */ /* 0x000fd6000bfa5070 */
.L_x_8:
[----:B-1----:R-:W1:Y:S02]  /*0500*/  SHFL.IDX PT, R2, R67, RZ, 0x1f ;  /* 0x00001fff43027589 */ /* 0x002e6400000e0000 */
[----:B-1----:R-:W-:-:S13]  /*0510*/  ISETP.NE.AND P0, PT, R2, RZ, PT ;  /* 0x000000ff0200720c */ /* 0x002fda0003f05270 */
[----:B------:R-:W-:Y:S05]  /*0520*/  @P0 BRA `(.L_x_9) ;  /* 0x0000000000940947 */ /* 0x000fea0003800000 */
[----:B------:R-:W-:Y:S01]  /*0530*/  ELECT P0, URZ, PT ;  /* 0x0000000000ff782f */ /* 0x000fe20003800000 */
[----:B------:R-:W-:-:S12]  /*0540*/  BSSY.RECONVERGENT B0, `(.L_x_9) ;  /* 0x0000023000007945 */ /* 0x000fd80003800200 */
[----:B------:R-:W-:Y:S05]  /*0550*/  @!P0 BRA `(.L_x_10) ;  /* 0x0000000000848947 */ /* 0x000fea0003800000 */
[----:B------:R-:W1:Y:S01]  /*0560*/  S2UR UR6, SR_CgaCtaId ;  /* 0x00000000000679c3 */ /* 0x000e620000008800 */
[----:B------:R-:W-:Y:S01]  /*0570*/  UMOV UR7, 0x400 ;  /* 0x0000040000077882 */ /* 0x000fe20000000000 */
[----:B------:R-:W-:Y:S01]  /*0580*/  UMOV UR5, 0x1 ;  /* 0x0000000100057882 */ /* 0x000fe20000000000 */
[----:B------:R-:W-:Y:S01]  /*0590*/  UMOV UR4, 0x2 ;  /* 0x0000000200047882 */ /* 0x000fe20000000000 */
[----:B------:R-:W-:-:S04]  /*05a0*/  UIADD3 UR10, UPT, UPT, -UR5, 0x100000, URZ ;  /* 0x00100000050a7890 */ /* 0x000fc8000fffe1ff */
[----:B------:R-:W-:Y:S02]  /*05b0*/  USHF.L.U32 UR11, UR10, 0xb, URZ ;  /* 0x0000000b0a0b7899 */ /* 0x000fe400080006ff */
[----:B------:R-:W-:Y:S02]  /*05c0*/  USHF.L.U32 UR10, UR10, 0x1, URZ ;  /* 0x000000010a0a7899 */ /* 0x000fe400080006ff */
[----:B------:R-:W-:-:S04]  /*05d0*/  UIADD3 UR4, UPT, UPT, -UR4, 0x100000, URZ ;  /* 0x0010000004047890 */ /* 0x000fc8000fffe1ff */
[----:B------:R-:W-:Y:S02]  /*05e0*/  USHF.L.U32 UR5, UR4, 0xb, URZ ;  /* 0x0000000b04057899 */ /* 0x000fe400080006ff */
[----:B------:R-:W-:Y:S02]  /*05f0*/  USHF.L.U32 UR4, UR4, 0x1, URZ ;  /* 0x0000000104047899 */ /* 0x000fe400080006ff */
[----:B-1----:R-:W-:Y:S01]  /*0600*/  ULEA UR6, UR6, UR7, 0x18 ;  /* 0x0000000706067291 */ /* 0x002fe2000f8ec0ff */
[----:B------:R-:W1:Y:S11]  /*0610*/  FENCE.VIEW.ASYNC.S ;  /* 0x00000000000073c6 */ /* 0x000e760000000000 */
[----:B-1----:R1:W3:Y:S01]  /*0620*/  SYNCS.EXCH.64 URZ, [UR6], UR10 ;  /* 0x0000000a06ff75b2 */ /* 0x0022e20008000100 */
[----:B------:R1:W4:Y:S01]  /*0630*/  SYNCS.EXCH.64 URZ, [UR6+0x50], UR4 ;  /* 0x0000500406ff75b2 */ /* 0x0003220008000100 */
[----:B------:R1:W1:Y:S01]  /*0640*/  SYNCS.EXCH.64 URZ, [UR6+0x8], UR10 ;  /* 0x0000080a06ff75b2 */ /* 0x0002620008000100 */
        /* <DEDUP_REMOVED lines=17> */
[----:B------:R-:W-:Y:S01]  /*0760*/  NOP ;  /* 0x0000000000007918 */ /* 0x000fe20000000000 */
.L_x_10:
[----:B-1----:R-:W-:Y:S05]  /*0770*/  BSYNC.RECONVERGENT B0 ;  /* 0x0000000000007941 */ /* 0x002fea0003800200 */
.L_x_9:
[----:B------:R-:W1:Y:S01]  /*0780*/  SHFL.IDX PT, R2, R67, RZ, 0x1f ;  /* 0x00001fff43027589 */ /* 0x000e6200000e0000 */
[----:B------:R-:W-:Y:S01]  /*0790*/  NOP ;  /* 0x0000000000007918 */ /* 0x000fe20000000000 */
[----:B-1----:R-:W-:-:S13]  /*07a0*/  ISETP.NE.AND P0, PT, R2, 0x1, PT ;  /* 0x000000010200780c */ /* 0x002fda0003f05270 */
[----:B------:R-:W-:Y:S05]  /*07b0*/  @P0 BRA `(.L_x_11) ;  /* 0x0000000000580947 */ /* 0x000fea0003800000 */
        /* <DEDUP_REMOVED lines=9> */
[----:B------:R-:W-:Y:S01]  /*0850*/  USHF.L.U32 UR4, UR4, 0x1, URZ ;  /* 0x0000000104047899 */ /* 0x000fe200080006ff */
[----:B------:R-:W-:Y:S01]  /*0860*/  ELECT P0, URZ, PT ;  /* 0x0000000000ff782f */ /* 0x000fe20003800000 */
[----:B-1----:R-:W-:Y:S01]  /*0870*/  ULEA UR6, UR6, UR7, 0x18 ;  /* 0x0000000706067291 */ /* 0x002fe2000f8ec0ff */
[----:B------:R-:W1:Y:S11]  /*0880*/  FENCE.VIEW.ASYNC.S ;  /* 0x00000000000073c6 */ /* 0x000e760000000000 */
[----:B-1----:R1:W1:Y:S01]  /*0890*/  SYNCS.EXCH.64 URZ, [UR6+0xa0], UR10 ;  /* 0x0000a00a06ff75b2 */ /* 0x0022620008000100 */
        /* <DEDUP_REMOVED lines=8> */
.L_x_11:
[----:B------:R-:W2:Y:S01]  /*0920*/  SHFL.IDX PT, R2, R67, RZ, 0x1f ;  /* 0x00001fff43027589 */ /* 0x000ea200000e0000 */
[----:B------:R-:W-:Y:S01]  /*0930*/  NOP ;  /* 0x0000000000007918 */ /* 0x000fe20000000000 */
[----:B--2---:R-:W-:-:S13]  /*0940*/  ISETP.NE.AND P0, PT, R2, 0x3, PT ;  /* 0x000000030200780c */ /* 0x004fda0003f05270 */
[----:B------:R-:W-:Y:S05]  /*0950*/  @P0 BRA `(.L_x_12) ;  /* 0x0000000000300947 */ /* 0x000fea0003800000 */
[----:B-1----:R-:W1:Y:S01]  /*0960*/  S2UR UR5, SR_CgaCtaId ;  /* 0x00000000000579c3 */ /* 0x002e620000008800 */
[----:B------:R-:W-:Y:S01]  /*0970*/  UMOV UR6, 0x400 ;  /* 0x0000040000067882 */ /* 0x000fe20000000000 */
[----:B------:R-:W-:Y:S01]  /*0980*/  UMOV UR4, 0x20 ;  /* 0x0000002000047882 */ /* 0x000fe20000000000 */
[----:B------:R-:W-:Y:S01]  /*0990*/  ELECT P0, URZ, PT ;  /* 0x0000000000ff782f */ /* 0x000fe20003800000 */
[----:B-1----:R-:W-:Y:S02]  /*09a0*/  ULEA UR5, UR5, UR6, 0x18 ;  /* 0x0000000605057291 */ /* 0x002fe4000f8ec0ff */
[----:B------:R-:W-:-:S04]  /*09b0*/  UIADD3 UR6, UPT, UPT, -UR4, 0x100000, URZ ;  /* 0x0010000004067890 */ /* 0x000fc8000fffe1ff */
[----:B------:R-:W-:Y:S02]  /*09c0*/  USHF.L.U32 UR7, UR6, 0xb, URZ ;  /* 0x0000000b06077899 */ /* 0x000fe400080006ff */
[----:B------:R-:W-:Y:S01]  /*09d0*/  USHF.L.U32 UR6, UR6, 0x1, URZ ;  /* 0x0000000106067899 */ /* 0x000fe200080006ff */
[----:B------:R-:W1:Y:S11]  /*09e0*/  FENCE.VIEW.ASYNC.S ;  /* 0x00000000000073c6 */ /* 0x000e760000000000 */
[----:B-1----:R2:W1:Y:S01]  /*09f0*/  SYNCS.EXCH.64 URZ, [UR5+0xe0], UR6 ;  /* 0x0000e00605ff75b2 */ /* 0x0024620008000100 */
[----:B------:R2:W1:Y:S02]  /*0a00*/  SYNCS.EXCH.64 URZ, [UR5+0xe8], UR6 ;  /* 0x0000e80605ff75b2 */ /* 0x0004640008000100 */
[----:B--2---:R-:W-:Y:S01]  /*0a10*/  NOP ;  /* 0x0000000000007918 */ /* 0x004fe20000000000 */
.L_x_12:
[----:B------:R-:W2:Y:S01]  /*0a20*/  SHFL.IDX PT, R2, R67, RZ, 0x1f ;  /* 0x00001fff43027589 */ /* 0x000ea200000e0000 */
[----:B------:R-:W-:Y:S01]  /*0a30*/  NOP ;  /* 0x0000000000007918 */ /* 0x000fe20000000000 */
[----:B--2---:R-:W-:-:S13]  /*0a40*/  ISETP.NE.AND P0, PT, R2, 0x4, PT ;  /* 0x000000040200780c */ /* 0x004fda0003f05270 */
[----:B------:R-:W-:Y:S05]  /*0a50*/  @P0 BRA `(.L_x_13) ;  /* 0x00000000004c0947 */ /* 0x000fea0003800000 */
[----:B-1----:R-:W1:Y:S01]  /*0a60*/  S2UR UR5, SR_CgaCtaId ;  /* 0x00000000000579c3 */ /* 0x002e620000008800 */
[----:B------:R-:W-:Y:S01]  /*0a70*/  UMOV UR7, 0x1e0 ;  /* 0x000001e000077882 */ /* 0x000fe20000000000 */
[----:B------:R-:W-:Y:S01]  /*0a80*/  UMOV UR6, 0x400 ;  /* 0x0000040000067882 */ /* 0x000fe20000000000 */
[----:B------:R-:W-:Y:S01]  /*0a90*/  USEL UR7, UR7, 0x1a0, UP5 ;  /* 0x000001a007077887 */ /* 0x000fe2000a800000 */
[----:B------:R-:W-:Y:S01]  /*0aa0*/  UMOV UR4, 0x1 ;  /* 0x0000000100047882 */ /* 0x000fe20000000000 */
[----:B------:R-:W-:Y:S01]  /*0ab0*/  ELECT P0, URZ, PT ;  /* 0x0000000000ff782f */ /* 0x000fe20003800000 */
[----:B------:R-:W-:-:S04]  /*0ac0*/  UIADD3 UR10, UPT, UPT, -UR4, 0x100000, URZ ;  /* 0x00100000040a7890 */ /* 0x000fc8000fffe1ff */
[----:B------:R-:W-:Y:S02]  /*0ad0*/  USHF.L.U32 UR11, UR10, 0xb, URZ ;  /* 0x0000000b0a0b7899 */ /* 0x000fe400080006ff */
[----:B------:R-:W-:Y:S02]  /*0ae0*/  USHF.L.U32 UR10, UR10, 0x1, URZ ;  /* 0x000000010a0a7899 */ /* 0x000fe400080006ff */
[----:B-1----:R-:W-:Y:S02]  /*0af0*/  ULEA UR5, UR5, UR6, 0x18 ;  /* 0x0000000605057291 */ /* 0x002fe4000f8ec0ff */
[----:B------:R-:W-:-:S04]  /*0b00*/  UIADD3 UR6, UPT, UPT, -UR7, 0x100000, URZ ;  /* 0x0010000007067890 */ /* 0x000fc8000fffe1ff */
[----:B------:R-:W-:Y:S02]  /*0b10*/  USHF.L.U32 UR7, UR6, 0xb, URZ ;  /* 0x0000000b06077899 */ /* 0x000fe400080006ff */
[----:B------:R-:W-:Y:S01]  /*0b20*/  USHF.L.U32 UR6, UR6, 0x1, URZ ;  /* 0x0000000106067899 */ /* 0x000fe200080006ff */
[----:B------:R-:W1:Y:S03]  /*0b30*/  FENCE.VIEW.ASYNC.S ;  /* 0x00000000000073c6 */ /* 0x000e660000000000 */
[----:B-1----:R2:W1:Y:S08]  /*0b40*/  SYNCS.EXCH.64 URZ, [UR5+0xf0], UR10 ;  /* 0x0000f00a05ff75b2 */ /* 0x0024700008000100 */
[----:B------:R2:W1:Y:S01]  /*0b50*/  SYNCS.EXCH.64 URZ, [UR5+0x100], UR6 ;  /* 0x0001000605ff75b2 */ /* 0x0004620008000100 */
[----:B------:R2:W1:Y:S01]  /*0b60*/  SYNCS.EXCH.64 URZ, [UR5+0xf8], UR10 ;  /* 0x0000f80a05ff75b2 */ /* 0x0004620008000100 */
[----:B------:R2:W1:Y:S02]  /*0b70*/  SYNCS.EXCH.64 URZ, [UR5+0x108], UR6 ;  /* 0x0001080605ff75b2 */ /* 0x0004640008000100 */
[----:B--2---:R-:W-:Y:S01]  /*0b80*/  NOP ;  /* 0x0000000000007918 */ /* 0x004fe20000000000 */
.L_x_13:
[----:B------:R-:W2:Y:S01]  /*0b90*/  SHFL.IDX PT, R2, R67, RZ, 0x1f ;  /* 0x00001fff43027589 */ /* 0x000ea200000e0000 */
[----:B------:R-:W-:Y:S01]  /*0ba0*/  NOP ;  /* 0x0000000000007918 */ /* 0x000fe20000000000 */
[----:B--2---:R-:W-:-:S13]  /*0bb0*/  ISETP.NE.AND P0, PT, R2, 0x5, PT ;  /* 0x000000050200780c */ /* 0x004fda0003f05270 */
[----:B------:R-:W-:Y:S05]  /*0bc0*/  @P0 BRA `(.L_x_14) ;  /* 0x0000000000480947 */ /* 0x000fea0003800000 */
[----:B-1----:R-:W1:Y:S01]  /*0bd0*/  S2UR UR6, SR_CgaCtaId ;  /* 0x00000000000679c3 */ /* 0x002e620000008800 */
        /* <DEDUP_REMOVED lines=15> */
[----:B------:R2:W1:Y:S02]  /*0cd0*/  SYNCS.EXCH.64 URZ, [UR6+0x128], UR4 ;  /* 0x0001280406ff75b2 */ /* 0x0004640008000100 */
[----:B--2---:R-:W-:Y:S01]  /*0ce0*/  NOP ;  /* 0x0000000000007918 */ /* 0x004fe20000000000 */
.L_x_14:
        /* <DEDUP_REMOVED lines=14> */
[----:B------:R2:W1:Y:S01]  /*0dd0*/  SYNCS.EXCH.64 URZ, [UR5+0x140], UR6 ;  /* 0x0001400605ff75b2 */ /* 0x0004620008000100 */
[----:B------:R2:W1:Y:S01]  /*0de0*/  SYNCS.EXCH.64 URZ, [UR5+0x138], UR6 ;  /* 0x0001380605ff75b2 */ /* 0x0004620008000100 */
[----:B------:R2:W1:Y:S02]  /*0df0*/  SYNCS.EXCH.64 URZ, [UR5+0x148], UR6 ;  /* 0x0001480605ff75b2 */ /* 0x0004640008000100 */
[----:B--2---:R-:W-:Y:S01]  /*0e00*/  NOP ;  /* 0x0000000000007918 */ /* 0x004fe20000000000 */
.L_x_15:
[----:B-1----:R-:W1:Y:S01]  /*0e10*/  LDCU UR4, c[0x0][0x36c] ;  /* 0x00006d80ff0477ac */ /* 0x002e620008000800 */
[----:B------:R-:W-:Y:S01]  /*0e20*/  ISETP.NE.OR P4, PT, R0, 0x2, !P4 ;  /* 0x000000020000780c */ /* 0x000fe20006785670 */
[----:B------:R-:W-:Y:S01]  /*0e30*/  NOP ;  /* 0x0000000000007918 */ /* 0x000fe20000000000 */
[----:B------:R-:W-:Y:S01]  /*0e40*/  LOP3.LUT R3, R76, 0x1f, RZ, 0xc0, !PT ;  /* 0x0000001f4c037812 */ /* 0x000fe200078ec0ff */
[----:B------:R-:W-:Y:S02]  /*0e50*/  UISETP.EQ.AND UP0, UPT, UR8, 0x3, UP5 ;  /* 0x000000030800788c */ /* 0x000fe4000af02270 */
[----:B------:R-:W-:Y:S02]  /*0e60*/  UISETP.NE.AND UP4, UPT, UR8, URZ, UPT ;  /* 0x000000ff0800728c */ /* 0x000fe4000bf85270 */
[----:B-1----:R-:W-:-:S09]  /*0e70*/  UISETP.EQ.U32.AND UP1, UPT, UR4, 0x1, UPT ;  /* 0x000000010400788c */ /* 0x002fd2000bf22070 */
[----:B------:R-:W-:Y:S05]  /*0e80*/  BRA.U !UP1, `(.L_x_16) ;  /* 0x0000000109087547 */ /* 0x000fea000b800000 */
[----:B---34-:R-:W-:Y:S01]  /*0e90*/  UCGABAR_ARV ;  /* 0x00000000000079c7 */ /* 0x018fe20008000000 */
[----:B------:R-:W-:Y:S05]  /*0ea0*/  BRA `(.L_x_17) ;  /* 0x0000000000047947 */ /* 0x000fea0003800000 */
.L_x_16:
[----:B---34-:R-:W-:Y:S01]  /*0eb0*/  NOP ;  /* 0x0000000000007918 */ /* 0x018fe20000000000 */
.L_x_17:
[----:B------:R-:W1:Y:S01]  /*0ec0*/  S2UR UR5, SR_CTAID.Y ;  /* 0x00000000000579c3 */ /* 0x000e620000002600 */
[----:B------:R-:W-:-:S05]  /*0ed0*/  CS2R.32 R62, SR_CgaSize ;  /* 0x00000000003e7805 */ /* 0x000fca0000008a00 */
[----:B------:R-:W-:-:S05]  /*0ee0*/  IMAD R62, R62, -0xa0, RZ ;  /* 0xffffff603e3e7824 */ /* 0x000fca00078e02ff */
[----:B------:R-:W-:-:S14]  /*0ef0*/  R2UR UR4, R62 ;  /* 0x000000003e0472ca */ /* 0x000fdc00000e0000 */
[----:B------:R-:W2:Y:S01]  /*0f00*/  LDCU UR4, c[0x0][UR4+0x2b4] ;  /* 0x00005680040477ac */ /* 0x000ea20008000800 */
[----:B------:R-:W-:-:S05]  /*0f10*/  CS2R.32 R62, SR_CgaSize ;  /* 0x00000000003e7805 */ /* 0x000fca0000008a00 */
[----:B------:R-:W-:-:S05]  /*0f20*/  IMAD R62, R62, -0xa0, RZ ;  /* 0xffffff603e3e7824 */ /* 0x000fca00078e02ff */
[----:B------:R-:W-:-:S14]  /*0f30*/  R2UR UR6, R62 ;  /* 0x000000003e0672ca */ /* 0x000fdc00000e0000 */
[----:B------:R-:W3:Y:S01]  /*0f40*/  LDCU UR6, c[0x0][UR6+0x2b0] ;  /* 0x00005600060677ac */ /* 0x000ee20008000800 */
[----:B------:R-:W4:Y:S01]  /*0f50*/  S2UR UR11, SR_CTAID.X ;  /* 0x00000000000b79c3 */ /* 0x000f220000002500 */
[----:B------:R-:W-:Y:S01]  /*0f60*/  UISETP.NE.AND UP2, UPT, UR8, 0x2, UPT ;  /* 0x000000020800788c */ /* 0x000fe2000bf45270 */
[----:B------:R-:W-:-:S05]  /*0f70*/  CS2R.32 R0, SR_CgaSize ;  /* 0x0000000000007805 */ /* 0x000fca0000008a00 */
[----:B------:R-:W-:-:S06]  /*0f80*/  IMAD R0, R0, -0xa0, RZ ;  /* 0xffffff6000007824 */ /* 0x000fcc00078e02ff */
[----:B------:R-:W3:Y:S01]  /*0f90*/  LDC R0, c[0x0][R0+0x2a4] ;  /* 0x0000a90000007b82 */ /* 0x000ee20000000800 */
[----:B-1----:R-:W-:-:S07]  /*0fa0*/  I2FP.F32.U32 R4, UR5 ;  /* 0x0000000500047c45 */ /* 0x002fce0008201000 */
[----:B------:R-:W1:Y:S01]  /*0fb0*/  LDC R12, c[0x0][0xd24] ;  /* 0x00034900ff0c7b82 */ /* 0x000e620000000800 */
[----:B------:R-:W-:Y:S01]  /*0fc0*/  MOV R20, UR5 ;  /* 0x0000000500147c02 */ /* 0x000fe20008000f00 */
[----:B--2---:R-:W-:Y:S01]  /*0fd0*/  FMUL R4, R4, UR4 ;  /* 0x0000000404047c20 */ /* 0x004fe20008400000 */
[----:B------:R-:W2:Y:S01]  /*0fe0*/  LDCU UR4, c[0x0][0xd30] ;  /* 0x0001a600ff0477ac */ /* 0x000ea20008000800 */
[----:B----4-:R-:W-:Y:S02]  /*0ff0*/  I2FP.F32.U32 R6, UR11 ;  /* 0x0000000b00067c45 */ /* 0x010fe40008201000 */
[----:B------:R-:W-:-:S05]  /*1000*/  CS2R.32 R5, SR_CgaSize ;  /* 0x0000000000057805 */ /* 0x000fca0000008a00 */
[----:B------:R-:W-:-:S06]  /*1010*/  IMAD R5, R5, -0xa0, RZ ;  /* 0xffffff6005057824 */ /* 0x000fcc00078e02ff */
[----:B------:R-:W4:Y:S01]  /*1020*/  LDC R5, c[0x0][R5+0x2a0] ;  /* 0x0000a80005057b82 */ /* 0x000f220000000800 */
[----:B------:R-:W2:Y:S01]  /*1030*/  F2I.U32.TRUNC.NTZ R51, R4 ;  /* 0x0000000400337305 */ /* 0x000ea2000020f000 */
[----:B---3--:R-:W-:-:S06]  /*1040*/  FMUL R6, R6, UR6 ;  /* 0x0000000606067c20 */ /* 0x008fcc0008400000 */
[----:B------:R-:W3:Y:S01]  /*1050*/  LDC R2, c[0x0][0xd24] ;  /* 0x00034900ff027b82 */ /* 0x000ee20000000800 */
[----:B------:R-:W1:Y:S01]  /*1060*/  F2I.U32.TRUNC.NTZ R62, R6 ;  /* 0x00000006003e7305 */ /* 0x000e62000020f000 */
[----:B--2---:R-:W-:-:S06]  /*1070*/  UISETP.NE.AND UP3, UPT, UR4, 0x1, UPT ;  /* 0x000000010400788c */ /* 0x004fcc000bf65270 */
[----:B------:R-:W2:Y:S01]  /*1080*/  S2UR UR36, SR_CTAID.Z ;  /* 0x00000000002479c3 */ /* 0x000ea20000002700 */
[----:B------:R-:W-:Y:S02]  /*1090*/  IADD3 R51, PT, PT, -R51, RZ, RZ ;  /* 0x000000ff33337210 */ /* 0x000fe40007ffe1ff */
[----:B-1----:R-:W-:-:S03]  /*10a0*/  ISETP.GE.AND P0, PT, R12, 0x1, PT ;  /* 0x000000010c00780c */ /* 0x002fc60003f06270 */
[----:B------:R-:W-:Y:S01]  /*10b0*/  IMAD R51, R0, R51, UR5 ;  /* 0x0000000500337e24 */ /* 0x000fe2000f8e0233 */
[----:B------:R-:W-:Y:S02]  /*10c0*/  PRMT R0, RZ, 0x7610, R0 ;  /* 0x00007610ff007816 */ /* 0x000fe40000000000 */
[----:B------:R-:W-:-:S05]  /*10d0*/  IADD3 R62, PT, PT, -R62, RZ, RZ ;  /* 0x000000ff3e3e7210 */ /* 0x000fca0007ffe1ff */
[----:B----4-:R-:W-:Y:S01]  /*10e0*/  IMAD R62, R5, R62, UR11 ;  /* 0x0000000b053e7e24 */ /* 0x010fe2000f8e023e */
[----:B--2---:R-:W-:Y:S06]  /*10f0*/  BRA.U UP4, `(.L_x_18) ;  /* 0x0000000104207547 */ /* 0x004fec000b800000 */
[C---:B------:R-:W-:Y:S02]  /*1100*/  ISETP.NE.AND P2, PT, R51.reuse, 0x1, PT ;  /* 0x000000013300780c */ /* 0x040fe40003f45270 */
[----:B------:R-:W-:Y:S02]  /*1110*/  ISETP.NE.AND P1, PT, R51, RZ, PT ;  /* 0x000000ff3300720c */ /* 0x000fe40003f25270 */
[C---:B------:R-:W-:Y:S02]  /*1120*/  ISETP.NE.AND P3, PT, R62.reuse, RZ, PT ;  /* 0x000000ff3e00720c */ /* 0x040fe40003f65270 */
[----:B------:R-:W-:Y:S02]  /*1130*/  SEL R0, RZ, 0x2, P2 ;  /* 0x00000002ff007807 */ /* 0x000fe40001000000 */
[----:B------:R-:W-:Y:S02]  /*1140*/  ISETP.EQ.OR P1, PT, R62, RZ, !P1 ;  /* 0x000000ff3e00720c */ /* 0x000fe40004f22670 */
[----:B------:R-:W-:-:S02]  /*1150*/  SEL R0, R0, 0x2, P3 ;  /* 0x0000000200007807 */ /* 0x000fc40001800000 */
[----:B------:R-:W-:-:S05]  /*1160*/  SEL R5, RZ, 0x1, !P1 ;  /* 0x00000001ff057807 */ /* 0x000fca0004800000 */
[----:B------:R-:W-:Y:S02]  /*1170*/  IMAD.IADD R0, R5, 0x1, R0 ;  /* 0x0000000105007824 */ /* 0x000fe400078e0200 */
.L_x_18:
[----:B------:R-:W-:Y:S05]  /*1180*/  @!P0 BRA `(.L_x_19) ;  /* 0x0000000000c08947 */ /* 0x000fea0003800000 */
[----:B------:R-:W1:Y:S01]  /*1190*/  LDC.64 R6, c[0x0][0xd18] ;  /* 0x00034600ff067b82 */ /* 0x000e620000000a00 */
[----:B------:R-:W-:-:S07]  /*11a0*/  ISETP.NE.AND P0, PT, R12, 0x1, PT ;  /* 0x000000010c00780c */ /* 0x000fce0003f05270 */
[----:B------:R-:W2:Y:S08]  /*11b0*/  LDC R11, c[0x0][0xd0c] ;  /* 0x00034300ff0b7b82 */ /* 0x000eb00000000800 */
[----:B------:R-:W4:Y:S08]  /*11c0*/  LDC R15, c[0x0][0x370] ;  /* 0x0000dc00ff0f7b82 */ /* 0x000f300000000800 */
[----:B------:R-:W3:Y:S01]  /*11d0*/  LDC R13, c[0x0][0x374] ;  /* 0x0000dd00ff0d7b82 */ /* 0x000ee20000000800 */
[----:B-1----:R-:W-:-:S07]  /*11e0*/  ISETP.NE.AND P1, PT, R6, 0x1, PT ;  /* 0x000000010600780c */ /* 0x002fce0003f25270 */
[----:B------:R-:W4:Y:S01]  /*11f0*/  LDC.64 R8, c[0x0][0xd10] ;  /* 0x00034400ff087b82 */ /* 0x000f220000000a00 */
[----:B--2---:R-:W-:-:S07]  /*1200*/  ISETP.NE.AND P2, PT, R11, 0x1, PT ;  /* 0x000000010b00780c */ /* 0x004fce0003f45270 */
[----:B------:R-:W1:Y:S08]  /*1210*/  LDC R10, c[0x0][0xd20] ;  /* 0x00034800ff0a7b82 */ /* 0x000e700000000800 */
[----:B------:R-:W2:Y:S01]  /*1220*/  LDC.64 R4, c[0x0][0xd28] ;  /* 0x00034a00ff047b82 */ /* 0x000ea20000000a00 */
[----:B---3--:R-:W-:-:S04]  /*1230*/  IMAD.HI.U32 R17, R13, R7, RZ ;  /* 0x000000070d117227 */ /* 0x008fc800078e00ff */
[----:B------:R-:W-:-:S04]  /*1240*/  IMAD.HI.U32 R7, R20, R7, RZ ;  /* 0x0000000714077227 */ /* 0x000fc800078e00ff */
[----:B----4-:R-:W-:-:S04]  /*1250*/  IMAD.HI.U32 R14, R15, R8, RZ ;  /* 0x000000080f0e7227 */ /* 0x010fc800078e00ff */
[----:B------:R-:W-:Y:S01]  /*1260*/  IMAD.HI.U32 R8, R8, UR11, RZ ;  /* 0x0000000b08087c27 */ /* 0x000fe2000f8e00ff */
[-C--:B------:R-:W-:Y:S02]  /*1270*/  @P2 SHF.R.U32.HI R15, RZ, R9.reuse, R14 ;  /* 0x00000009ff0f2219 */ /* 0x080fe4000001160e */
[-C--:B-1----:R-:W-:Y:S02]  /*1280*/  @P1 SHF.R.U32.HI R13, RZ, R10.reuse, R17 ;  /* 0x0000000aff0d1219 */ /* 0x082fe40000011611 */
[----:B------:R-:W-:Y:S01]  /*1290*/  SHF.R.U32.HI R8, RZ, R9, R8 ;  /* 0x00000009ff087219 */ /* 0x000fe20000011608 */
[----:B------:R-:W-:Y:S01]  /*12a0*/  IMAD.U32 R9, RZ, RZ, UR11 ;  /* 0x0000000bff097e24 */ /* 0x000fe2000f8e00ff */
[----:B------:R-:W-:Y:S01]  /*12b0*/  SHF.R.U32.HI R7, RZ, R10, R7 ;  /* 0x0000000aff077219 */ /* 0x000fe20000011607 */
[----:B--2---:R-:W-:-:S03]  /*12c0*/  IMAD.HI.U32 R14, R13, R4, RZ ;  /* 0x000000040d0e7227 */ /* 0x004fc600078e00ff */
[----:B------:R-:W-:Y:S02]  /*12d0*/  SEL R7, R20, R7, !P1 ;  /* 0x0000000714077207 */ /* 0x000fe40004800000 */
[----:B------:R-:W-:Y:S01]  /*12e0*/  SEL R9, R9, R8, !P2 ;  /* 0x0000000809097207 */ /* 0x000fe20005000000 */
[----:B------:R-:W-:Y:S01]  /*12f0*/  IMAD.HI.U32 R16, R15, R4, RZ ;  /* 0x000000040f107227 */ /* 0x000fe200078e00ff */
[----:B------:R-:W-:-:S04]  /*1300*/  @P0 SHF.R.U32.HI R13, RZ, R5, R14 ;  /* 0x00000005ff0d0219 */ /* 0x000fc8000001160e */
[----:B------:R-:W-:Y:S01]  /*1310*/  @P0 SHF.R.U32.HI R15, RZ, R5, R16 ;  /* 0x00000005ff0f0219 */ /* 0x000fe20000011610 */
[----:B------:R-:W-:-:S04]  /*1320*/  IMAD R13, R13, R12, RZ ;  /* 0x0000000c0d0d7224 */ /* 0x000fc800078e02ff */
[----:B------:R-:W-:Y:S01]  /*1330*/  IMAD R8, R15, R12, RZ ;  /* 0x0000000c0f087224 */ /* 0x000fe200078e02ff */
[----:B------:R-:W-:-:S04]  /*1340*/  ISETP.GE.AND P1, PT, R7, R13, PT ;  /* 0x0000000d0700720c */ /* 0x000fc80003f26270 */
[----:B------:R-:W-:Y:S01]  /*1350*/  ISETP.GE.OR P1, PT, R9, R8, P1 ;  /* 0x000000080900720c */ /* 0x000fe20000f26670 */
[----:B------:R-:W-:-:S05]  /*1360*/  IMAD.HI.U32 R8, R7, R4, RZ ;  /* 0x0000000407087227 */ /* 0x000fca00078e00ff */
[----:B------:R-:W-:-:S04]  /*1370*/  SHF.R.U32.HI R8, RZ, R5, R8 ;  /* 0x00000005ff087219 */ /* 0x000fc80000011608 */
[----:B------:R-:W-:-:S03]  /*1380*/  SEL R8, R7, R8, !P0 ;  /* 0x0000000807087207 */ /* 0x000fc60004000000 */
[----:B------:R-:W-:-:S04]  /*1390*/  @!P1 IMAD.HI.U32 R10, R9, R4, RZ ;  /* 0x00000004090a9227 */ /* 0x000fc800078e00ff */
[----:B------:R-:W-:Y:S01]  /*13a0*/  IMAD.MOV R4, RZ, RZ, -R8 ;  /* 0x000000ffff047224 */ /* 0x000fe200078e0a08 */
[----:B------:R-:W-:-:S03]  /*13b0*/  @!P1 SHF.R.U32.HI R10, RZ, R5, R10 ;  /* 0x00000005ff0a9219 */ /* 0x000fc6000001160a */
[----:B------:R-:W-:Y:S01]  /*13c0*/  IMAD R4, R12, R4, R7 ;  /* 0x000000040c047224 */ /* 0x000fe200078e0207 */
[----:B------:R-:W-:-:S04]  /*13d0*/  @!P1 SEL R5, R9, R10, !P0 ;  /* 0x0000000a09059207 */ /* 0x000fc80004000000 */
[----:B------:R-:W-:Y:S01]  /*13e0*/  @!P1 IADD3 R8, PT, PT, R8, -R5, RZ ;  /* 0x8000000508089210 */ /* 0x000fe20007ffe0ff */
[----:B------:R-:W-:Y:S01]  /*13f0*/  @!P1 IMAD R15, R4, R15, R5 ;  /* 0x0000000f040f9224 */ /* 0x000fe200078e0205 */
[----:B------:R-:W-:Y:S01]  /*1400*/  IADD3 R5, PT, PT, -R7, RZ, RZ ;  /* 0x000000ff07057210 */ /* 0x000fe20007ffe1ff */
[--C-:B------:R-:W-:Y:S02]  /*1410*/  IMAD.MOV R4, RZ, RZ, -R9.reuse ;  /* 0x000000ffff047224 */ /* 0x100fe400078e0a09 */
[----:B------:R-:W-:Y:S01]  /*1420*/  @!P1 IMAD R7, R8, R12, R9 ;  /* 0x0000000c08079224 */ /* 0x000fe200078e0209 */
[----:B------:R-:W-:Y:S01]  /*1430*/  @!P1 MOV R9, R15 ;  /* 0x0000000f00099202 */ /* 0x000fe20000000f00 */
[----:B------:R-:W-:Y:S02]  /*1440*/  IMAD R4, R11, R4, UR11 ;  /* 0x0000000b0b047e24 */ /* 0x000fe4000f8e0204 */
[----:B------:R-:W-:Y:S02]  /*1450*/  IMAD R5, R6, R5, R20 ;  /* 0x0000000506057224 */ /* 0x000fe400078e0214 */
[----:B------:R-:W-:-:S02]  /*1460*/  IMAD R4, R9, R11, R4 ;  /* 0x0000000b09047224 */ /* 0x000fc400078e0204 */
[----:B------:R-:W-:-:S03]  /*1470*/  IMAD R20, R7, R6, R5 ;  /* 0x0000000607147224 */ /* 0x000fc600078e0205 */
[----:B------:R-:W-:-:S15]  /*1480*/  R2UR UR11, R4 ;  /* 0x00000000040b72ca */ /* 0x000fde00000e0000 */
.L_x_19:
[----:B------:R-:W-:Y:S05]  /*1490*/  BRA.U UP3, `(.L_x_20) ;  /* 0x0000000103487547 */ /* 0x000fea000b800000 */
[----:B------:R-:W1:Y:S08]  /*14a0*/  LDC.64 R6, c[0x0][0xd10] ;  /* 0x00034400ff067b82 */ /* 0x000e700000000a00 */
[----:B------:R-:W2:Y:S08]  /*14b0*/  LDC.64 R4, c[0x0][0xd18] ;  /* 0x00034600ff047b82 */ /* 0x000eb00000000a00 */
[----:B------:R-:W4:Y:S08]  /*14c0*/  LDC R8, c[0x0][0xd20] ;  /* 0x00034800ff087b82 */ /* 0x000f300000000800 */
[----:B------:R-:W3:Y:S01]  /*14d0*/  LDC R9, c[0x0][0xd0c] ;  /* 0x00034300ff097b82 */ /* 0x000ee20000000800 */
[----:B-1----:R-:W-:-:S05]  /*14e0*/  IMAD.HI.U32 R6, R6, UR11, RZ ;  /* 0x0000000b06067c27 */ /* 0x002fca000f8e00ff */
[----:B------:R-:W-:Y:S01]  /*14f0*/  SHF.R.U32.HI R6, RZ, R7, R6 ;  /* 0x00000007ff067219 */ /* 0x000fe20000011606 */
[----:B--2---:R-:W-:Y:S01]  /*1500*/  IMAD.HI.U32 R5, R20, R5, RZ ;  /* 0x0000000514057227 */ /* 0x004fe200078e00ff */
[----:B------:R-:W-:-:S04]  /*1510*/  ISETP.NE.AND P0, PT, R4, 0x1, PT ;  /* 0x000000010400780c */ /* 0x000fc80003f05270 */
[----:B----4-:R-:W-:Y:S01]  /*1520*/  SHF.R.U32.HI R7, RZ, R8, R5 ;  /* 0x00000008ff077219 */ /* 0x010fe20000011605 */
[----:B------:R-:W-:Y:S01]  /*1530*/  IMAD.U32 R5, RZ, RZ, UR11 ;  /* 0x0000000bff057e24 */ /* 0x000fe2000f8e00ff */
[----:B---3--:R-:W-:-:S04]  /*1540*/  ISETP.NE.AND P1, PT, R9, 0x1, PT ;  /* 0x000000010900780c */ /* 0x008fc80003f25270 */
[----:B------:R-:W-:Y:S02]  /*1550*/  SEL R5, R5, R6, !P1 ;  /* 0x0000000605057207 */ /* 0x000fe40004800000 */
[----:B------:R-:W-:-:S05]  /*1560*/  SEL R6, R20, R7, !P0 ;  /* 0x0000000714067207 */ /* 0x000fca0004000000 */
[----:B------:R-:W-:Y:S02]  /*1570*/  IMAD.IADD R8, R6, 0x1, -R5 ;  /* 0x0000000106087824 */ /* 0x000fe400078e0a05 */
[----:B------:R-:W-:Y:S02]  /*1580*/  IMAD.IADD R5, R5, 0x1, -R6 ;  /* 0x0000000105057824 */ /* 0x000fe400078e0a06 */
[----:B------:R-:W-:Y:S02]  /*1590*/  IMAD R8, R8, R9, UR11 ;  /* 0x0000000b08087e24 */ /* 0x000fe4000f8e0209 */
[----:B------:R-:W-:-:S03]  /*15a0*/  IMAD R20, R5, R4, R20 ;  /* 0x0000000405147224 */ /* 0x000fc600078e0214 */
[----:B------:R-:W-:-:S15]  /*15b0*/  R2UR UR11, R8 ;  /* 0x00000000080b72ca */ /* 0x000fde00000e0000 */
.L_x_20:
[----:B------:R-:W-:Y:S05]  /*15c0*/  BRA.U !UP1, `(.L_x_21) ;  /* 0x00000001090c7547 */ /* 0x000fea000b800000 */
[----:B------:R-:W-:Y:S01]  /*15d0*/  UCGABAR_WAIT ;  /* 0x0000000000007dc7 */ /* 0x000fe20008000000 */
[----:B------:R-:W-:Y:S01]  /*15e0*/  CCTL.IVALL ;  /* 0x00000000ff00798f */ /* 0x000fe20002000000 */
[----:B------:R-:W-:Y:S05]  /*15f0*/  BRA `(.L_x_22) ;  /* 0x0000000000047947 */ /* 0x000fea0003800000 */
.L_x_21:
[----:B------:R-:W-:Y:S06]  /*1600*/  BAR.SYNC.DEFER_BLOCKING 0x0 ;  /* 0x0000000000007b1d */ /* 0x000fec0000010000 */
.L_x_22:
[----:B------:R-:W1:Y:S01]  /*1610*/  LDCU UR5, c[0x0][0x38c] ;  /* 0x00007180ff0577ac */ /* 0x000e620008000800 */
[----:B------:R-:W2:Y:S01]  /*1620*/  S2UR UR37, SR_CgaCtaId ;  /* 0x00000000002579c3 */ /* 0x000ea20000008800 */
[----:B-1----:R-:W-:-:S04]  /*1630*/  UIADD3 UR5, UPT, UPT, UR5, 0x3f, URZ ;  /* 0x0000003f05057890 */ /* 0x002fc8000fffe0ff */
[----:B------:R-:W-:-:S04]  /*1640*/  USHF.R.S32.HI UR4, URZ, 0x1f, UR5 ;  /* 0x0000001fff047899 */ /* 0x000fc80008011405 */
[----:B------:R-:W-:-:S04]  /*1650*/  ULEA.HI UR4, UR4, UR5, URZ, 0x6 ;  /* 0x0000000504047291 */ /* 0x000fc8000f8f30ff */
[----:B------:R-:W-:Y:S01]  /*1660*/  USHF.R.S32.HI UR23, URZ, 0x6, UR4 ;  /* 0x00000006ff177899 */ /* 0x000fe20008011404 */
[----:B--2---:R-:W-:Y:S11]  /*1670*/  BRA.U UP2, `(.L_x_23) ;  /* 0x0000001102987547 */ /* 0x004ff6000b800000 */
[----:B------:R-:W1:Y:S01]  /*1680*/  LDC R3, c[0x0][0x370] ;  /* 0x0000dc00ff037b82 */ /* 0x000e620000000800 */
[----:B------:R-:W-:Y:S01]  /*1690*/  PLOP3.LUT P1, PT, PT, PT, UP5, 0x80, 0x8 ;  /* 0x000000000008781c */ /* 0x000fe20003f2f058 */
[----:B------:R-:W-:Y:S01]  /*16a0*/  UISETP.LT.AND UP0, UPT, UR23, 0x1, UPT ;  /* 0x000000011700788c */ /* 0x000fe2000bf01270 */
[----:B------:R-:W-:Y:S01]  /*16b0*/  IMAD.MOV.U32 R16, RZ, RZ, 0x1 ;  /* 0x00000001ff107424 */ /* 0x000fe200078e00ff */
[----:B------:R-:W-:Y:S01]  /*16c0*/  USHF.L.U32 UR10, UR37, 0x7, URZ ;  /* 0x00000007250a7899 */ /* 0x000fe200080006ff */
[----:B------:R-:W-:Y:S01]  /*16d0*/  PLOP3.LUT P1, PT, P1, PT, PT, 0x8, 0x80 ;  /* 0x000000000080781c */ /* 0x000fe20000f2e170 */
[----:B------:R-:W-:Y:S01]  /*16e0*/  USHF.L.U32 UR22, UR37, 0xa, URZ ;  /* 0x0000000a25167899 */ /* 0x000fe200080006ff */
[----:B------:R-:W-:Y:S01]  /*16f0*/  CS2R R14, SRZ ;  /* 0x00000000000e7805 */ /* 0x000fe2000001ff00 */
[----:B------:R-:W2:Y:S01]  /*1700*/  S2UR UR4, SR_CgaCtaId ;  /* 0x00000000000479c3 */ /* 0x000ea20000008800 */
[----:B------:R-:W-:Y:S01]  /*1710*/  USHF.L.U32 UR21, UR37, 0x6, URZ ;  /* 0x0000000625157899 */ /* 0x000fe200080006ff */
[----:B------:R-:W-:Y:S01]  /*1720*/  IMAD.MOV.U32 R13, RZ, RZ, RZ ;  /* 0x000000ffff0d7224 */ /* 0x000fe200078e00ff */
[----:B------:R-:W-:Y:S01]  /*1730*/  USHF.L.U32 UR15, UR37, 0xb, URZ ;  /* 0x0000000b250f7899 */ /* 0x000fe200080006ff */
[----:B------:R-:W-:Y:S01]  /*1740*/  IMAD.MOV.U32 R12, RZ, RZ, 0x1 ;  /* 0x00000001ff0c7424 */ /* 0x000fe200078e00ff */
[----:B------:R-:W4:Y:S03]  /*1750*/  LDCU.64 UR30, c[0x0][0x348] ;  /* 0x00006900ff1e77ac */ /* 0x000f260008000a00 */
[----:B------:R-:W1:Y:S01]  /*1760*/  LDC R0, c[0x0][0x374] ;  /* 0x0000dd00ff007b82 */ /* 0x000e620000000800 */
[----:B------:R-:W-:-:S02]  /*1770*/  USEL UR23, UR23, 0x1, !UP0 ;  /* 0x0000000117177887 */ /* 0x000fc4000c000000 */
[----:B------:R-:W-:Y:S02]  /*1780*/  ULOP3.LUT UR22, UR22, 0x400, URZ, 0xc0, !UPT ;  /* 0x0000040016167892 */ /* 0x000fe4000f8ec0ff */
[----:B------:R-:W-:Y:S02]  /*1790*/  ULOP3.LUT UR21, UR21, 0x40, URZ, 0xc0, !UPT ;  /* 0x0000004015157892 */ /* 0x000fe4000f8ec0ff */
[----:B------:R-:W-:Y:S02]  /*17a0*/  ULOP3.LUT UR15, UR15, 0x800, URZ, 0xc0, !UPT ;  /* 0x000008000f0f7892 */ /* 0x000fe4000f8ec0ff */
[----:B------:R-:W-:Y:S01]  /*17b0*/  ULOP3.LUT UR10, UR10, 0x80, URZ, 0xc0, !UPT ;  /* 0x000000800a0a7892 */ /* 0x000fe2000f8ec0ff */
[----:B------:R-:W-:Y:S01]  /*17c0*/  UMOV UR14, URZ ;  /* 0x000000ff000e7c82 */ /* 0x000fe20008000000 */
[----:B------:R-:W-:-:S10]  /*17d0*/  UMOV UR6, 0x400 ;  /* 0x0000040000067882 */ /* 0x000fd40000000000 */
.L_x_34:
[----:B------:R-:W-:-:S03]  /*17e0*/  UISETP.NE.AND UP0, UPT, UR37, URZ, UPT ;  /* 0x000000ff2500728c */ /* 0x000fc6000bf05270 */
[----:B--2---:R-:W-:Y:S02]  /*17f0*/  UMOV UR37, UR4 ;  /* 0x0000000400257c82 */ /* 0x004fe40008000000 */
[----:B------:R-:W-:-:S04]  /*1800*/  ULEA UR5, UR37, UR6, 0x18 ;  /* 0x0000000625057291 */ /* 0x000fc8000f8ec0ff */
[----:B------:R-:W-:Y:S08]  /*1810*/  BRA.U UP0, `(.L_x_24) ;  /* 0x0000000100347547 */ /* 0x000ff0000b800000 */
[----:B------:R-:W2:Y:S01]  /*1820*/  S2R R4, SR_CgaCtaId ;  /* 0x0000000000047919 */ /* 0x000ea20000008800 */
[----:B------:R-:W-:-:S04]  /*1830*/  MOV R5, 0x400 ;  /* 0x0000040000057802 */ /* 0x000fc80000000f00 */
[----:B--2---:R-:W-:Y:S02]  /*1840*/  LEA R4, R4, R5, 0x18 ;  /* 0x0000000504047211 */ /* 0x004fe400078ec0ff */
[----:B------:R-:W-:-:S03]  /*1850*/  SHF.L.U32 R5, R12, 0x1f, RZ ;  /* 0x0000001f0c057819 */ /* 0x000fc600000006ff */
[----:B------:R-:W-:-:S04]  /*1860*/  IMAD R4, R13, 0x8, R4 ;  /* 0x000000080d047824 */ /* 0x000fc800078e0204 */
[----:B------:R-:W2:Y:S02]  /*1870*/  SYNCS.PHASECHK.TRANS64.TRYWAIT P0, [R4+URZ+0x140], R5 ;  /* 0x00014005040075a7 */ /* 0x000ea400080011ff */
[----:B--2---:R-:W-:Y:S05]  /*1880*/  @!P0 BRA `(.L_x_25) ;  /* 0x00000070009c8947 */ /* 0x004fea0003800000 */
.L_x_135:
[----:B------:R1:W-:Y:S01]  /*1890*/  SYNCS.ARRIVE.TRANS64.A1T0 RZ, [R4+URZ+0x130], RZ ;  /* 0x000130ff04ff79a7 */ /* 0x0003e200081000ff */
[----:B------:R-:W-:-:S05]  /*18a0*/  VIADD R13, R13, 0x1 ;  /* 0x000000010d0d7836 */ /* 0x000fca0000000000 */
[----:B------:R-:W-:-:S04]  /*18b0*/  ISETP.NE.AND P0, PT, R13, 0x2, PT ;  /* 0x000000020d00780c */ /* 0x000fc80003f05270 */
[----:B--2---:R-:W-:Y:S02]  /*18c0*/  SEL R5, RZ, 0x1, P0 ;  /* 0x00000001ff057807 */ /* 0x004fe40000000000 */
[----:B------:R-:W-:Y:S02]  /*18d0*/  SEL R13, R13, RZ, P0 ;  /* 0x000000ff0d0d7207 */ /* 0x000fe40000000000 */
[----:B------:R-:W-:-:S07]  /*18e0*/  LOP3.LUT R12, R12, R5, RZ, 0x3c, !PT ;  /* 0x000000050c0c7212 */ /* 0x000fce00078e3cff */
.L_x_24:
[----:B------:R-:W-:Y:S01]  /*18f0*/  ULEA UR7, UR14, UR5, 0x3 ;  /* 0x000000050e077291 */ /* 0x000fe2000f8e18ff */
[----:B-1----:R-:W-:-:S08]  /*1900*/  SHF.L.U32 R4, R16, 0x1f, RZ ;  /* 0x0000001f10047819 */ /* 0x002fd000000006ff */
[----:B------:R1:W2:Y:S02]  /*1910*/  SYNCS.PHASECHK.TRANS64.TRYWAIT P0, [UR7+0x50], R4 ;  /* 0x00005004ff0075a7 */ /* 0x0002a40008001107 */
[----:B------:R-:W3:Y:S02]  /*1920*/  LDCU UR7, c[0x0][0x38c] ;  /* 0x00007180ff0777ac */ /* 0x000ee40008000800 */
[----:B---3--:R-:W-:-:S09]  /*1930*/  UISETP.GE.AND UP0, UPT, UR7, 0x1, UPT ;  /* 0x000000010700788c */ /* 0x008fd2000bf06270 */
[----:B-1----:R-:W-:Y:S05]  /*1940*/  BRA.U !UP0, `(.L_x_26) ;  /* 0x0000000108e87547 */ /* 0x002fea000b800000 */
[----:B------:R-:W-:Y:S01]  /*1950*/  R2UR UR19, R20 ;  /* 0x00000000141372ca */ /* 0x000fe200000e0000 */
[----:B----4-:R-:W-:Y:S02]  /*1960*/  UIADD3 UR28, UP2, UPT, UR30, 0x80, URZ ;  /* 0x000000801e1c7890 */ /* 0x010fe4000ff5e0ff */
[----:B------:R-:W-:Y:S02]  /*1970*/  UIADD3 UR26, UP1, UPT, UR30, 0x280, URZ ;  /* 0x000002801e1a7890 */ /* 0x000fe4000ff3e0ff */
[----:B------:R-:W-:Y:S02]  /*1980*/  UIADD3 UR24, UP0, UPT, UR30, 0x180, URZ ;  /* 0x000001801e187890 */ /* 0x000fe4000ff1e0ff */
[----:B------:R-:W-:Y:S02]  /*1990*/  ULEA UR35, UR11, UR21, 0x7 ;  /* 0x000000150b237291 */ /* 0x000fe4000f8e38ff */
[----:B------:R-:W-:Y:S02]  /*19a0*/  UIADD3.X UR29, UPT, UPT, URZ, UR31, URZ, UP2, !UPT ;  /* 0x0000001fff1d7290 */ /* 0x000fe400097fe4ff */
[----:B------:R-:W-:-:S02]  /*19b0*/  UIADD3.X UR27, UPT, UPT, URZ, UR31, URZ, UP1, !UPT ;  /* 0x0000001fff1b7290 */ /* 0x000fc40008ffe4ff */
[----:B------:R-:W-:Y:S02]  /*19c0*/  UIADD3.X UR25, UPT, UPT, URZ, UR31, URZ, UP0, !UPT ;  /* 0x0000001fff197290 */ /* 0x000fe400087fe4ff */
[----:B------:R-:W-:Y:S01]  /*19d0*/  USHF.L.U32 UR19, UR19, 0x6, URZ ;  /* 0x0000000613137899 */ /* 0x000fe200080006ff */
[----:B------:R-:W-:Y:S01]  /*19e0*/  UMOV UR7, URZ ;  /* 0x000000ff00077c82 */ /* 0x000fe20008000000 */
[----:B------:R-:W-:Y:S01]  /*19f0*/  UMOV UR13, UR14 ;  /* 0x0000000e000d7c82 */ /* 0x000fe20008000000 */
[----:B------:R-:W-:-:S09]  /*1a00*/  UMOV UR12, URZ ;  /* 0x000000ff000c7c82 */ /* 0x000fd20008000000 */
.L_x_30:
[----:B-1----:R-:W-:Y:S01]  /*1a10*/  ULEA UR33, UR13, UR5, 0x3 ;  /* 0x000000050d217291 */ /* 0x002fe2000f8e18ff */
[----:B--2---:R-:W-:Y:S11]  /*1a20*/  @P0 BRA `(.L_x_27) ;  /* 0x00000000000c0947 */ /* 0x004ff60003800000 */
[----:B------:R-:W-:-:S04]  /*1a30*/  SHF.L.U32 R5, R16, 0x1f, RZ ;  /* 0x0000001f10057819 */ /* 0x000fc800000006ff */
[----:B------:R-:W1:Y:S02]  /*1a40*/  SYNCS.PHASECHK.TRANS64.TRYWAIT P0, [UR33+0x50], R5 ;  /* 0x00005005ff0075a7 */ /* 0x000e640008001121 */
[----:B-1----:R-:W-:Y:S05]  /*1a50*/  @!P0 BRA `(.L_x_28) ;  /* 0x00000070003c8947 */ /* 0x002fea0003800000 */
.L_x_27:
[----:B------:R-:W-:Y:S01]  /*1a60*/  UIADD3 UR14, UPT, UPT, UR13, 0x1, URZ ;  /* 0x000000010d0e7890 */ /* 0x000fe2000fffe0ff */
[----:B-1----:R-:W-:Y:S01]  /*1a70*/  @!P4 IMAD.MOV.U32 R5, RZ, RZ, 0x4800 ;  /* 0x00004800ff05c424 */ /* 0x002fe200078e00ff */
[----:B------:R-:W-:Y:S02]  /*1a80*/  ULOP3.LUT UR9, UR7, 0x1, URZ, 0xc0, !UPT ;  /* 0x0000000107097892 */ /* 0x000fe4000f8ec0ff */
[----:B------:R-:W-:Y:S02]  /*1a90*/  UISETP.NE.AND UP0, UPT, UR14, 0xa, UPT ;  /* 0x0000000a0e00788c */ /* 0x000fe4000bf05270 */
[----:B------:R-:W-:Y:S02]  /*1aa0*/  USHF.L.U32 UR34, UR7, 0x5, URZ ;  /* 0x0000000507227899 */ /* 0x000fe400080006ff */
[----:B------:R-:W-:Y:S01]  /*1ab0*/  USEL UR16, URZ, 0x1, UP0 ;  /* 0x00000001ff107887 */ /* 0x000fe20008000000 */
[----:B------:R-:W-:Y:S01]  /*1ac0*/  @!P4 ISETP.NE.AND P0, PT, RZ, UR9, PT ;  /* 0x00000009ff00cc0c */ /* 0x000fe2000bf05270 */
[----:B------:R-:W-:-:S02]  /*1ad0*/  USEL UR14, UR14, URZ, UP0 ;  /* 0x000000ff0e0e7287 */ /* 0x000fc40008000000 */
[----:B------:R-:W-:Y:S01]  /*1ae0*/  USHF.L.U32 UR18, UR7, 0x6, URZ ;  /* 0x0000000607127899 */ /* 0x000fe200080006ff */
[----:B------:R-:W-:Y:S01]  /*1af0*/  @!P4 SEL R5, R5, 0x4000, !P0 ;  /* 0x000040000505c807 */ /* 0x000fe20004000000 */
[----:B------:R-:W-:Y:S01]  /*1b00*/  ULEA UR8, UR14, UR5, 0x3 ;  /* 0x000000050e087291 */ /* 0x000fe2000f8e18ff */
[----:B------:R-:W-:Y:S01]  /*1b10*/  LOP3.LUT R16, R16, UR16, RZ, 0x3c, !PT ;  /* 0x0000001010107c12 */ /* 0x000fe2000f8e3cff */
[----:B------:R-:W-:Y:S01]  /*1b20*/  USHF.L.U32 UR16, UR13, 0xd, URZ ;  /* 0x0000000d0d107899 */ /* 0x000fe200080006ff */
[----:B------:R1:W-:Y:S01]  /*1b30*/  @!P4 SYNCS.ARRIVE.TRANS64 RZ, [UR33], R5 ;  /* 0x00000005ffffc9a7 */ /* 0x0003e20008000021 */
[----:B------:R-:W-:Y:S01]  /*1b40*/  UMOV UR38, 0x0 ;  /* 0x0000000000267882 */ /* 0x000fe20000000000 */
[----:B------:R-:W-:Y:S01]  /*1b50*/  SHF.L.U32 R4, R16, 0x1f, RZ ;  /* 0x0000001f10047819 */ /* 0x000fe200000006ff */
[----:B------:R-:W-:Y:S02]  /*1b60*/  ULEA UR32, UR15, UR16, 0x1 ;  /* 0x000000100f207291 */ /* 0x000fe4000f8e08ff */
[----:B------:R-:W-:-:S02]  /*1b70*/  UIADD3 UR16, UPT, UPT, UR5, 0x1c400, UR16 ;  /* 0x0001c40005107890 */ /* 0x000fc4000fffe010 */
[----:B------:R-:W-:Y:S01]  /*1b80*/  UIADD3 UR32, UPT, UPT, UR5, 0x8400, UR32 ;  /* 0x0000840005207890 */ /* 0x000fe2000fffe020 */
[----:B------:R-:W-:Y:S01]  /*1b90*/  UMOV UR39, 0x10000000 ;  /* 0x1000000000277882 */ /* 0x000fe20000000000 */
[----:B------:R-:W-:Y:S01]  /*1ba0*/  UMOV UR17, UR33 ;  /* 0x0000002100117c82 */ /* 0x000fe20008000000 */
[----:B------:R-:W-:Y:S01]  /*1bb0*/  UMOV UR20, UR36 ;  /* 0x0000002400147c82 */ /* 0x000fe20008000000 */
[----:B------:R-:W-:Y:S01]  /*1bc0*/  UISETP.NE.AND UP0, UPT, UR9, URZ, UPT ;  /* 0x000000ff0900728c */ /* 0x000fe2000bf05270 */
[----:B------:R1:W2:Y:S01]  /*1bd0*/  SYNCS.PHASECHK.TRANS64.TRYWAIT P0, [UR8+0x50], R4 ;  /* 0x00005004ff0075a7 */ /* 0x0002a20008001108 */
[----:B------:R-:W-:-:S03]  /*1be0*/  UMOV UR8, 0x30000 ;  /* 0x0003000000087882 */ /* 0x000fc60000000000 */
[----:B------:R1:W-:Y:S01]  /*1bf0*/  UTMALDG.3D.MULTICAST [UR32], [UR28], UR8, desc[UR38] ;  /* 0x000026201c0073b4 */ /* 0x0003e20008011808 */
[----:B------:R1:W-:Y:S03]  /*1c00*/  UTMALDG.3D [UR16], [UR26], desc[UR38] ;  /* 0x000026101a0075b4 */ /* 0x0003e60008011000 */
[----:B------:R-:W-:Y:S05]  /*1c10*/  BRA.U UP0, `(.L_x_29) ;  /* 0x0000000100247547 */ /* 0x000fea000b800000 */
[----:B-1----:R-:W-:Y:S01]  /*1c20*/  ULEA UR8, UR13, UR22, 0xb ;  /* 0x000000160d087291 */ /* 0x002fe2000f8e58ff */
[----:B------:R-:W-:Y:S01]  /*1c30*/  UMOV UR16, 0x30000 ;  /* 0x0003000000107882 */ /* 0x000fe20000000000 */
[----:B------:R-:W-:Y:S02]  /*1c40*/  UMOV UR38, 0x0 ;  /* 0x0000000000267882 */ /* 0x000fe40000000000 */
[----:B------:R-:W-:Y:S01]  /*1c50*/  UIADD3 UR8, UPT, UPT, UR5, 0x30400, UR8 ;  /* 0x0003040005087890 */ /* 0x000fe2000fffe008 */
[----:B------:R-:W-:Y:S01]  /*1c60*/  UMOV UR39, 0x10000000 ;  /* 0x1000000000277882 */ /* 0x000fe20000000000 */
[----:B------:R-:W-:Y:S01]  /*1c70*/  UMOV UR9, UR33 ;  /* 0x0000002100097c82 */ /* 0x000fe20008000000 */
[----:B------:R-:W-:-:S06]  /*1c80*/  UMOV UR13, UR36 ;  /* 0x00000024000d7c82 */ /* 0x000fcc0008000000 */
[----:B------:R1:W-:Y:S02]  /*1c90*/  UTMALDG.4D.MULTICAST [UR8], [UR24], UR16, desc[UR38] ;  /* 0x00002608180073b4 */ /* 0x0003e40008019810 */
[----:B-1----:R-:W-:-:S12]  /*1ca0*/  UIADD3 UR12, UPT, UPT, UR12, 0x1, URZ ;  /* 0x000000010c0c7890 */ /* 0x002fd8000fffe0ff */
.L_x_29:
[----:B------:R-:W-:Y:S01]  /*1cb0*/  UIADD3 UR7, UPT, UPT, UR7, 0x1, URZ ;  /* 0x0000000107077890 */ /* 0x000fe2000fffe0ff */
[----:B------:R-:W-:-:S03]  /*1cc0*/  UMOV UR13, UR14 ;  /* 0x0000000e000d7c82 */ /* 0x000fc60008000000 */
[----:B------:R-:W-:-:S09]  /*1cd0*/  UISETP.NE.AND UP0, UPT, UR7, UR23, UPT ;  /* 0x000000170700728c */ /* 0x000fd2000bf05270 */
[----:B------:R-:W-:Y:S05]  /*1ce0*/  BRA.U UP0, `(.L_x_30) ;  /* 0xfffffffd00487547 */ /* 0x000fea000b83ffff */
.L_x_26:
[----:B------:R-:W-:Y:S01]  /*1cf0*/  LEA R8, R15, UR5, 0x3 ;  /* 0x000000050f087c11 */ /* 0x000fe2000f8e18ff */
[----:B------:R-:W-:Y:S01]  /*1d00*/  @!P1 SYNCS.ARRIVE.TRANS64.A1T0 RZ, [UR5+0xe8], RZ ;  /* 0x0000e8ffffff99a7 */ /* 0x000fe20008100005 */
[----:B-1----:R-:W-:Y:S01]  /*1d10*/  SHF.L.U32 R5, R14, 0x1f, RZ ;  /* 0x0000001f0e057819 */ /* 0x002fe200000006ff */
[----:B------:R-:W-:-:S03]  /*1d20*/  NOP ;  /* 0x0000000000007918 */ /* 0x000fc60000000000 */
[----:B--2---:R-:W1:Y:S01]  /*1d30*/  SYNCS.PHASECHK.TRANS64.TRYWAIT P0, [R8+URZ+0xf0], R5 ;  /* 0x0000f005080075a7 */ /* 0x004e6200080011ff */
[----:B------:R-:W-:Y:S01]  /*1d40*/  LEA R4, R15, UR5, 0x4 ;  /* 0x000000050f047c11 */ /* 0x000fe2000f8e20ff */
[----:B-1----:R-:W-:Y:S06]  /*1d50*/  @!P0 BRA `(.L_x_31) ;  /* 0x0000006c00948947 */ /* 0x002fec0003800000 */
.L_x_137:
[----:B-1----:R-:W1:Y:S01]  /*1d60*/  LDS.128 R4, [R4+0x160] ;  /* 0x0001600004047984 */ /* 0x002e620000000c00 */
[----:B------:R-:W-:Y:S01]  /*1d70*/  ISETP.GE.AND P0, PT, R2, 0x1, PT ;  /* 0x000000010200780c */ /* 0x000fe20003f06270 */
[----:B------:R-:W-:Y:S01]  /*1d80*/  VIADD R8, R8, 0x100 ;  /* 0x0000010008087836 */ /* 0x000fe20000000000 */
[----:B------:R-:W-:Y:S01]  /*1d90*/  @!PT LDS RZ, [RZ] ;  /* 0x00000000fffff984 */ /* 0x000fe20000000800 */
[----:B------:R-:W-:Y:S01]  /*1da0*/  @!PT LDS RZ, [RZ] ;  /* 0x00000000fffff984 */ /* 0x000fe20000000800 */
[----:B------:R-:W-:Y:S01]  /*1db0*/  @!PT LDS RZ, [RZ] ;  /* 0x00000000fffff984 */ /* 0x000fe20000000800 */
[----:B------:R-:W-:Y:S01]  /*1dc0*/  @!PT LDS RZ, [RZ] ;  /* 0x00000000fffff984 */ /* 0x000fe20000000800 */
[----:B------:R2:W-:Y:S06]  /*1dd0*/  MEMBAR.ALL.CTA ;  /* 0x0000000000007992 */ /* 0x0005ec0000008000 */
[----:B--2---:R-:W2:Y:S01]  /*1de0*/  FENCE.VIEW.ASYNC.S ;  /* 0x00000000000073c6 */ /* 0x004ea20000000000 */
[----:B------:R-:W-:-:S04]  /*1df0*/  PRMT R8, RZ, 0x654, R8 ;  /* 0x00000654ff087816 */ /* 0x000fc80000000008 */
[----:B--2---:R2:W-:Y:S01]  /*1e00*/  SYNCS.ARRIVE.TRANS64.RED.A1T0 RZ, [R8+URZ], RZ ;  /* 0x000000ff08ff79a7 */ /* 0x0045e200081004ff */
[----:B-1----:R-:W-:-:S13]  /*1e10*/  LOP3.LUT P2, RZ, R6, 0x1, RZ, 0xc0, !PT ;  /* 0x0000000106ff7812 */ /* 0x002fda000784c0ff */
[----:B------:R-:W-:Y:S01]  /*1e20*/  @P2 SHF.R.U32.HI R9, RZ, 0x10, R5 ;  /* 0x00000010ff092819 */ /* 0x000fe20000011605 */
[----:B------:R-:W-:Y:S01]  /*1e30*/  VOTEU.ANY UP0, P2 ;  /* 0x0000000000ff7886 */ /* 0x000fe20001000100 */
[----:B------:R-:W-:Y:S02]  /*1e40*/  @P2 MOV R11, R4 ;  /* 0x00000004000b2202 */ /* 0x000fe40000000f00 */
[----:B------:R-:W-:Y:S02]  /*1e50*/  @P2 R2UR.BROADCAST UR7, R9 ;  /* 0x00000000090722ca */ /* 0x000fe400008e0000 */
[----:B------:R-:W-:-:S11]  /*1e60*/  @P2 LOP3.LUT R10, R5, 0xffff, RZ, 0xc0, !PT ;  /* 0x0000ffff050a2812 */ /* 0x000fd600078ec0ff */
[----:B------:R-:W-:Y:S01]  /*1e70*/  @UP0 UMOV UR36, UR7 ;  /* 0x0000000700240c82 */ /* 0x000fe20008000000 */
[----:B--2---:R-:W-:Y:S05]  /*1e80*/  @!P0 BRA `(.L_x_32) ;  /* 0x0000000000b88947 */ /* 0x004fea0003800000 */
[----:B------:R-:W1:Y:S01]  /*1e90*/  LDC.64 R6, c[0x0][0xd18] ;  /* 0x00034600ff067b82 */ /* 0x000e620000000a00 */
[----:B------:R-:W-:-:S07]  /*1ea0*/  ISETP.NE.AND P3, PT, R2, 0x1, PT ;  /* 0x000000010200780c */ /* 0x000fce0003f65270 */
[----:B------:R-:W2:Y:S08]  /*1eb0*/  LDC.64 R8, c[0x0][0xd10] ;  /* 0x00034400ff087b82 */ /* 0x000eb00000000a00 */
[----:B------:R-:W3:Y:S08]  /*1ec0*/  LDC R17, c[0x0][0xd20] ;  /* 0x00034800ff117b82 */ /* 0x000ef00000000800 */
[----:B------:R-:W4:Y:S01]  /*1ed0*/  LDC R18, c[0x0][0xd0c] ;  /* 0x00034300ff127b82 */ /* 0x000f220000000800 */
[----:B-1----:R-:W-:Y:S01]  /*1ee0*/  IMAD.HI.U32 R22, R0, R7, RZ ;  /* 0x0000000700167227 */ /* 0x002fe200078e00ff */
[----:B------:R-:W-:-:S06]  /*1ef0*/  ISETP.NE.AND P0, PT, R6, 0x1, PT ;  /* 0x000000010600780c */ /* 0x000fcc0003f05270 */
[----:B------:R-:W1:Y:S01]  /*1f00*/  LDC.64 R4, c[0x0][0xd28] ;  /* 0x00034a00ff047b82 */ /* 0x000e620000000a00 */
[----:B--2---:R-:W-:-:S04]  /*1f10*/  IMAD.HI.U32 R20, R3, R8, RZ ;  /* 0x0000000803147227 */ /* 0x004fc800078e00ff */
[----:B------:R-:W-:Y:S01]  /*1f20*/  IMAD.HI.U32 R24, R11, R8, RZ ;  /* 0x000000080b187227 */ /* 0x000fe200078e00ff */
[----:B------:R-:W-:Y:S02]  /*1f30*/  SHF.R.U32.HI R20, RZ, R9, R20 ;  /* 0x00000009ff147219 */ /* 0x000fe40000011614 */
[----:B---3--:R-:W-:Y:S01]  /*1f40*/  SHF.R.U32.HI R19, RZ, R17, R22 ;  /* 0x00000011ff137219 */ /* 0x008fe20000011616 */
[----:B------:R-:W-:Y:S01]  /*1f50*/  IMAD.HI.U32 R22, R10, R7, RZ ;  /* 0x000000070a167227 */ /* 0x000fe200078e00ff */
[----:B------:R-:W-:Y:S02]  /*1f60*/  SHF.R.U32.HI R24, RZ, R9, R24 ;  /* 0x00000009ff187219 */ /* 0x000fe40000011618 */
[----:B------:R-:W-:Y:S02]  /*1f70*/  SEL R19, R0, R19, !P0 ;  /* 0x0000001300137207 */ /* 0x000fe40004000000 */
[----:B------:R-:W-:Y:S02]  /*1f80*/  SHF.R.U32.HI R17, RZ, R17, R22 ;  /* 0x00000011ff117219 */ /* 0x000fe40000011616 */
[----:B----4-:R-:W-:-:S02]  /*1f90*/  ISETP.NE.AND P1, PT, R18, 0x1, PT ;  /* 0x000000011200780c */ /* 0x010fc40003f25270 */
[----:B------:R-:W-:Y:S02]  /*1fa0*/  SEL R17, R10, R17, !P0 ;  /* 0x000000110a117207 */ /* 0x000fe40004000000 */
[----:B------:R-:W-:Y:S02]  /*1fb0*/  SEL R21, R3, R20, !P1 ;  /* 0x0000001403157207 */ /* 0x000fe40004800000 */
[----:B------:R-:W-:Y:S01]  /*1fc0*/  SEL R7, R11, R24, !P1 ;  /* 0x000000180b077207 */ /* 0x000fe20004800000 */
[----:B-1----:R-:W-:Y:S01]  /*1fd0*/  IMAD.HI.U32 R20, R19, R4, RZ ;  /* 0x0000000413147227 */ /* 0x002fe200078e00ff */
[----:B------:R-:W-:-:S03]  /*1fe0*/  IADD3 R9, PT, PT, -R17, RZ, RZ ;  /* 0x000000ff11097210 */ /* 0x000fc60007ffe1ff */
[----:B------:R-:W-:Y:S01]  /*1ff0*/  IMAD.HI.U32 R8, R21, R4, RZ ;  /* 0x0000000415087227 */ /* 0x000fe200078e00ff */
[----:B------:R-:W-:-:S03]  /*2000*/  @P3 SHF.R.U32.HI R19, RZ, R5, R20 ;  /* 0x00000005ff133219 */ /* 0x000fc60000011614 */
[----:B------:R-:W-:Y:S01]  /*2010*/  IMAD R9, R6, R9, R10 ;  /* 0x0000000906097224 */ /* 0x000fe200078e020a */
        /* <DEDUP_REMOVED lines=12> */
[----:B------:R-:W-:-:S05]  /*20e0*/  @!P0 SEL R5, R7, R20, !P3 ;  /* 0x0000001407058207 */ /* 0x000fca0005800000 */
[--C-:B------:R-:W-:Y:S02]  /*20f0*/  @!P0 IMAD.IADD R8, R8, 0x1, -R5.reuse ;  /* 0x0000000108088824 */ /* 0x100fe400078e0a05 */
[----:B------:R-:W-:Y:S01]  /*2100*/  @!P0 IMAD R5, R4, R21, R5 ;  /* 0x0000001504058224 */ /* 0x000fe200078e0205 */
[----:B------:R-:W-:Y:S01]  /*2110*/  IADD3 R4, PT, PT, -R7, RZ, RZ ;  /* 0x000000ff07047210 */ /* 0x000fe20007ffe1ff */
[----:B------:R-:W-:Y:S02]  /*2120*/  @!P0 IMAD R17, R2, R8, R7 ;  /* 0x0000000802118224 */ /* 0x000fe400078e0207 */
[----:B------:R-:W-:Y:S02]  /*2130*/  @!P0 IMAD.MOV.U32 R7, RZ, RZ, R5 ;  /* 0x000000ffff078224 */ /* 0x000fe400078e0005 */
[----:B------:R-:W-:Y:S02]  /*2140*/  IMAD R4, R18, R4, R11 ;  /* 0x0000000412047224 */ /* 0x000fe400078e020b */
[----:B------:R-:W-:-:S02]  /*2150*/  IMAD R10, R17, R6, R9 ;  /* 0x00000006110a7224 */ /* 0x000fc400078e0209 */
[----:B------:R-:W-:Y:S02]  /*2160*/  IMAD R11, R7, R18, R4 ;  /* 0x00000012070b7224 */ /* 0x000fe400078e0204 */
.L_x_32:
[----:B------:R-:W1:Y:S02]  /*2170*/  LDCU UR7, c[0x0][0xd30] ;  /* 0x0001a600ff0777ac */ /* 0x000e640008000800 */
[----:B-1----:R-:W-:-:S09]  /*2180*/  UISETP.NE.AND UP0, UPT, UR7, 0x1, UPT ;  /* 0x000000010700788c */ /* 0x002fd2000bf05270 */
[----:B------:R-:W-:Y:S05]  /*2190*/  BRA.U UP0, `(.L_x_33) ;  /* 0x0000000100407547 */ /* 0x000fea000b800000 */
[----:B------:R-:W1:Y:S08]  /*21a0*/  LDC.64 R6, c[0x0][0xd10] ;  /* 0x00034400ff067b82 */ /* 0x000e700000000a00 */
[----:B------:R-:W2:Y:S08]  /*21b0*/  LDC.64 R4, c[0x0][0xd18] ;  /* 0x00034600ff047b82 */ /* 0x000eb00000000a00 */
[----:B------:R-:W3:Y:S08]  /*21c0*/  LDC R8, c[0x0][0xd20] ;  /* 0x00034800ff087b82 */ /* 0x000ef00000000800 */
[----:B------:R-:W4:Y:S01]  /*21d0*/  LDC R18, c[0x0][0xd0c] ;  /* 0x00034300ff127b82 */ /* 0x000f220000000800 */
[----:B-1----:R-:W-:-:S05]  /*21e0*/  IMAD.HI.U32 R6, R11, R6, RZ ;  /* 0x000000060b067227 */ /* 0x002fca00078e00ff */
[----:B------:R-:W-:Y:S01]  /*21f0*/  SHF.R.U32.HI R6, RZ, R7, R6 ;  /* 0x00000007ff067219 */ /* 0x000fe20000011606 */
[----:B--2---:R-:W-:Y:S01]  /*2200*/  IMAD.HI.U32 R5, R10, R5, RZ ;  /* 0x000000050a057227 */ /* 0x004fe200078e00ff */
[----:B------:R-:W-:-:S04]  /*2210*/  ISETP.NE.AND P0, PT, R4, 0x1, PT ;  /* 0x000000010400780c */ /* 0x000fc80003f05270 */
[----:B---3--:R-:W-:-:S04]  /*2220*/  SHF.R.U32.HI R5, RZ, R8, R5 ;  /* 0x00000008ff057219 */ /* 0x008fc80000011605 */
[----:B------:R-:W-:Y:S02]  /*2230*/  SEL R5, R10, R5, !P0 ;  /* 0x000000050a057207 */ /* 0x000fe40004000000 */
[----:B----4-:R-:W-:-:S04]  /*2240*/  ISETP.NE.AND P1, PT, R18, 0x1, PT ;  /* 0x000000011200780c */ /* 0x010fc80003f25270 */
[----:B------:R-:W-:-:S05]  /*2250*/  SEL R6, R11, R6, !P1 ;  /* 0x000000060b067207 */ /* 0x000fca0004800000 */
[----:B------:R-:W-:Y:S02]  /*2260*/  IMAD.IADD R7, R5, 0x1, -R6 ;  /* 0x0000000105077824 */ /* 0x000fe400078e0a06 */
[----:B------:R-:W-:Y:S02]  /*2270*/  IMAD.IADD R5, R6, 0x1, -R5 ;  /* 0x0000000106057824 */ /* 0x000fe400078e0a05 */
[----:B------:R-:W-:Y:S02]  /*2280*/  IMAD R11, R7, R18, R11 ;  /* 0x00000012070b7224 */ /* 0x000fe400078e020b */
[----:B------:R-:W-:-:S07]  /*2290*/  IMAD R10, R5, R4, R10 ;  /* 0x00000004050a7224 */ /* 0x000fce00078e020a */
.L_x_33:
[----:B------:R-:W-:Y:S01]  /*22a0*/  VIADD R15, R15, 0x1 ;  /* 0x000000010f0f7836 */ /* 0x000fe20000000000 */
[----:B------:R-:W-:Y:S01]  /*22b0*/  PLOP3.LUT P1, PT, PT, PT, PT, 0x80, 0x8 ;  /* 0x000000000008781c */ /* 0x000fe20003f2f070 */
[----:B------:R-:W-:Y:S02]  /*22c0*/  IMAD.IADD R4, R11, 0x1, R62 ;  /* 0x000000010b047824 */ /* 0x000fe400078e023e */
[----:B------:R-:W-:Y:S01]  /*22d0*/  IMAD.IADD R20, R10, 0x1, R51 ;  /* 0x000000010a147824 */ /* 0x000fe200078e0233 */
[C---:B------:R-:W-:Y:S02]  /*22e0*/  ISETP.NE.AND P0, PT, R15.reuse, 0x2, PT ;  /* 0x000000020f00780c */ /* 0x040fe40003f05270 */
[----:B------:R-:W-:Y:S02]  /*22f0*/  R2UR UR11, R4 ;  /* 0x00000000040b72ca */ /* 0x000fe400000e0000 */
[----:B------:R-:W-:Y:S02]  /*2300*/  SEL R5, RZ, 0x1, P0 ;  /* 0x00000001ff057807 */ /* 0x000fe40000000000 */
[----:B------:R-:W-:-:S02]  /*2310*/  SEL R15, R15, RZ, P0 ;  /* 0x000000ff0f0f7207 */ /* 0x000fc40000000000 */
[----:B------:R-:W-:Y:S01]  /*2320*/  LOP3.LUT R14, R14, R5, RZ, 0x3c, !PT ;  /* 0x000000050e0e7212 */ /* 0x000fe200078e3cff */
[----:B------:R-:W-:Y:S08]  /*2330*/  @P2 BRA `(.L_x_34) ;  /* 0xfffffff400282947 */ /* 0x000ff0000383ffff */
[----:B------:R-:W-:Y:S01]  /*2340*/  UIADD3 UR5, UPT, UPT, UR5, 0x50, URZ ;  /* 0x0000005005057890 */ /* 0x000fe2000fffe0ff */
[----:B------:R-:W-:-:S03]  /*2350*/  SHF.L.U32 R3, R16, 0x1f, RZ ;  /* 0x0000001f10037819 */ /* 0x000fc600000006ff */
[----:B------:R-:W-:-:S09]  /*2360*/  ULEA UR4, UR14, UR5, 0x3 ;  /* 0x000000050e047291 */ /* 0x000fd2000f8e18ff */
[----:B------:R-:W1:Y:S02]  /*2370*/  SYNCS.PHASECHK.TRANS64.TRYWAIT P0, [UR4], R3 ;  /* 0x00000003ff0075a7 */ /* 0x000e640008001104 */
[----:B-1----:R-:W-:Y:S05]  /*2380*/  @!P0 BRA `(.L_x_35) ;  /* 0x00000068001c8947 */ /* 0x002fea0003800000 */
.L_x_139:
[----:B------:R-:W-:-:S04]  /*2390*/  UIADD3 UR6, UPT, UPT, UR14, 0x1, URZ ;  /* 0x000000010e067890 */ /* 0x000fc8000fffe0ff */
[----:B------:R-:W-:-:S04]  /*23a0*/  UISETP.NE.AND UP0, UPT, UR6, 0xa, UPT ;  /* 0x0000000a0600788c */ /* 0x000fc8000bf05270 */
[----:B------:R-:W-:Y:S02]  /*23b0*/  USEL UR7, URZ, 0x1, UP0 ;  /* 0x00000001ff077887 */ /* 0x000fe40008000000 */
[----:B------:R-:W-:-:S04]  /*23c0*/  USEL UR6, UR6, URZ, UP0 ;  /* 0x000000ff06067287 */ /* 0x000fc80008000000 */
[----:B------:R-:W-:Y:S01]  /*23d0*/  ULEA UR4, UR6, UR5, 0x3 ;  /* 0x0000000506047291 */ /* 0x000fe2000f8e18ff */
[----:B------:R-:W-:-:S04]  /*23e0*/  LOP3.LUT R2, R16, UR7, RZ, 0x3c, !PT ;  /* 0x0000000710027c12 */ /* 0x000fc8000f8e3cff */
[----:B-1----:R-:W-:-:S04]  /*23f0*/  SHF.L.U32 R3, R2, 0x1f, RZ ;  /* 0x0000001f02037819 */ /* 0x002fc800000006ff */
[----:B------:R-:W1:Y:S02]  /*2400*/  SYNCS.PHASECHK.TRANS64.TRYWAIT P0, [UR4], R3 ;  /* 0x00000003ff0075a7 */ /* 0x000e640008001104 */
[----:B-1----:R-:W-:Y:S05]  /*2410*/  @!P0 BRA `(.L_x_36) ;  /* 0x0000006800108947 */ /* 0x002fea0003800000 */
.L_x_141:
        /* <DEDUP_REMOVED lines=9> */
.L_x_143:
        /* <DEDUP_REMOVED lines=9> */
.L_x_145:
        /* <DEDUP_REMOVED lines=9> */
.L_x_147:
        /* <DEDUP_REMOVED lines=9> */
.L_x_149:
        /* <DEDUP_REMOVED lines=9> */
.L_x_151:
        /* <DEDUP_REMOVED lines=9> */
.L_x_153:
        /* <DEDUP_REMOVED lines=9> */
.L_x_155:
[----:B------:R-:W-:-:S04]  /*2810*/  UIADD3 UR6, UPT, UPT, UR6, 0x1, URZ ;  /* 0x0000000106067890 */ /* 0x000fc8000fffe0ff */
[----:B------:R-:W-:-:S04]  /*2820*/  UISETP.NE.AND UP0, UPT, UR6, 0xa, UPT ;  /* 0x0000000a0600788c */ /* 0x000fc8000bf05270 */
[----:B------:R-:W-:Y:S02]  /*2830*/  USEL UR4, URZ, 0x1, UP0 ;  /* 0x00000001ff047887 */ /* 0x000fe40008000000 */
[----:B------:R-:W-:-:S04]  /*2840*/  USEL UR6, UR6, URZ, UP0 ;  /* 0x000000ff06067287 */ /* 0x000fc80008000000 */
[----:B------:R-:W-:Y:S01]  /*2850*/  ULEA UR6, UR6, UR5, 0x3 ;  /* 0x0000000506067291 */ /* 0x000fe2000f8e18ff */
[----:B-1----:R-:W-:-:S04]  /*2860*/  LOP3.LUT R3, R2, UR4, RZ, 0x3c, !PT ;  /* 0x0000000402037c12 */ /* 0x002fc8000f8e3cff */
[----:B------:R-:W-:Y:S01]  /*2870*/  SHF.L.U32 R3, R3, 0x1f, RZ ;  /* 0x0000001f03037819 */ /* 0x000fe200000006ff */
[----:B------:R-:W-:-:S07]  /*2880*/  IMAD.U32 R0, RZ, RZ, UR6 ;  /* 0x00000006ff007e24 */ /* 0x000fce000f8e00ff */
.L_x_44:
[----:B-1----:R1:W2:Y:S02]  /*2890*/  SYNCS.PHASECHK.TRANS64.TRYWAIT P0, [R0+URZ], R3 ;  /* 0x00000003000075a7 */ /* 0x0022a400080011ff */
[----:B--2---:R-:W-:Y:S05]  /*28a0*/  @!P0 NANOSLEEP.SYNCS 0x989680 ;  /* 0x009896800000895d */ /* 0x004fea0003900000 */
[----:B------:R-:W2:Y:S02]  /*28b0*/  @!P0 SYNCS.PHASECHK.TRANS64 P0, [R0+URZ], R3 ;  /* 0x00000003000085a7 */ /* 0x000ea400080010ff */
[----:B--2-4-:R-:W-:Y:S05]  /*28c0*/  @P0 EXIT ;  /* 0x000000000000094d */ /* 0x014fea0003800000 */
[----:B------:R-:W-:Y:S05]  /*28d0*/  BRA `(.L_x_44) ;  /* 0xfffffffc00ec7947 */ /* 0x000fea000383ffff */
.L_x_23:
[----:B------:R-:W-:-:S04]  /*28e0*/  UISETP.NE.AND UP1, UPT, UR37, URZ, UPT ;  /* 0x000000ff2500728c */ /* 0x000fc8000bf25270 */
[----:B------:R-:W-:-:S09]  /*28f0*/  UISETP.NE.OR UP1, UPT, UR8, 0x1, UP1 ;  /* 0x000000010800788c */ /* 0x000fd20008f25670 */
[----:B------:R-:W-:Y:S05]  /*2900*/  BRA.U UP1, `(.L_x_45) ;  /* 0x0000000501487547 */ /* 0x000fea000b800000 */
[----:B------:R-:W-:Y:S01]  /*2910*/  ISETP.GE.U32.AND P2, PT, R3, 0x2, PT ;  /* 0x000000020300780c */ /* 0x000fe20003f46070 */
[----:B------:R-:W-:Y:S01]  /*2920*/  IMAD.MOV.U32 R12, RZ, RZ, 0x1 ;  /* 0x00000001ff0c7424 */ /* 0x000fe200078e00ff */
[----:B------:R-:W-:Y:S02]  /*2930*/  CS2R R10, SRZ ;  /* 0x00000000000a7805 */ /* 0x000fe4000001ff00 */
[----:B------:R-:W-:Y:S01]  /*2940*/  CS2R R8, SRZ ;  /* 0x0000000000087805 */ /* 0x000fe2000001ff00 */
[----:B------:R-:W-:Y:S01]  /*2950*/  UMOV UR4, 0x400 ;  /* 0x0000040000047882 */ /* 0x000fe20000000000 */
[----:B------:R-:W-:Y:S01]  /*2960*/  UMOV UR6, URZ ;  /* 0x000000ff00067c82 */ /* 0x000fe20008000000 */
[----:B------:R-:W-:-:S12]  /*2970*/  ULEA UR37, UR37, UR4, 0x18 ;  /* 0x0000000425257291 */ /* 0x000fd8000f8ec0ff */
.L_x_49:
[----:B------:R-:W-:Y:S02]  /*2980*/  LEA R0, R8, UR37, 0x3 ;  /* 0x0000002508007c11 */ /* 0x000fe4000f8e18ff */
[----:B------:R-:W-:-:S03]  /*2990*/  SHF.L.U32 R5, R9, 0x1f, RZ ;  /* 0x0000001f09057819 */ /* 0x000fc600000006ff */
[----:B------:R-:W-:Y:S01]  /*29a0*/  VIADD R4, R0, 0x140 ;  /* 0x0000014000047836 */ /* 0x000fe20000000000 */
[----:B------:R-:W1:Y:S02]  /*29b0*/  SYNCS.PHASECHK.TRANS64.TRYWAIT P0, [R0+URZ+0x130], R5 ;  /* 0x00013005000075a7 */ /* 0x000e6400080011ff */
[----:B-1----:R-:W-:Y:S05]  /*29c0*/  @!P0 BRA `(.L_x_46) ;  /* 0x0000006400648947 */ /* 0x002fea0003800000 */
.L_x_156:
[----:B------:R-:W-:Y:S01]  /*29d0*/  ULEA UR5, UR6, UR37, 0x3 ;  /* 0x0000002506057291 */ /* 0x000fe2000f8e18ff */
[----:B------:R-:W-:Y:S01]  /*29e0*/  PRMT R4, RZ, 0x654, R4 ;  /* 0x00000654ff047816 */ /* 0x000fe20000000004 */
[----:B-1----:R-:W-:Y:S01]  /*29f0*/  @!P2 IMAD.MOV.U32 R5, RZ, RZ, 0x10 ;  /* 0x00000010ff05a424 */ /* 0x002fe200078e00ff */
[----:B------:R-:W-:Y:S01]  /*2a00*/  SHF.L.U32 R7, R12, 0x1f, RZ ;  /* 0x0000001f0c077819 */ /* 0x000fe200000006ff */
[----:B------:R-:W-:Y:S01]  /*2a10*/  UIADD3 UR4, UPT, UPT, UR5, 0xf0, URZ ;  /* 0x000000f005047890 */ /* 0x000fe2000fffe0ff */
[----:B------:R1:W-:Y:S05]  /*2a20*/  SYNCS.ARRIVE.TRANS64.RED.A1T0 RZ, [R4+URZ], RZ ;  /* 0x000000ff04ff79a7 */ /* 0x0003ea00081004ff */
[----:B------:R-:W-:Y:S01]  /*2a30*/  IMAD.U32 R0, RZ, RZ, UR4 ;  /* 0x00000004ff007e24 */ /* 0x000fe2000f8e00ff */
[----:B------:R-:W2:Y:S04]  /*2a40*/  SYNCS.PHASECHK.TRANS64.TRYWAIT P0, [UR5+0x100], R7 ;  /* 0x00010007ff0075a7 */ /* 0x000ea80008001105 */
[----:B------:R-:W-:Y:S01]  /*2a50*/  PRMT R13, R3, 0x654, R0 ;  /* 0x00000654030d7816 */ /* 0x000fe20000000000 */
[----:B-12---:R-:W-:Y:S06]  /*2a60*/  @!P0 BRA `(.L_x_47) ;  /* 0x0000006400508947 */ /* 0x006fec0003800000 */
.L_x_158:
[----:B------:R-:W-:Y:S01]  /*2a70*/  ULEA UR4, UR6, UR37, 0x4 ;  /* 0x0000002506047291 */ /* 0x000fe2000f8e20ff */
[----:B---3--:R-:W-:Y:S01]  /*2a80*/  SEL R2, R13, R2, !P2 ;  /* 0x000000020d027207 */ /* 0x008fe20005000000 */
[----:B------:R-:W-:Y:S01]  /*2a90*/  UIADD3 UR5, UPT, UPT, UR5, 0xf0, URZ ;  /* 0x000000f005057890 */ /* 0x000fe2000fffe0ff */
[----:B-1----:R-:W-:Y:S01]  /*2aa0*/  LEA R0, R11, UR37, 0x3 ;  /* 0x000000250b007c11 */ /* 0x002fe2000f8e18ff */
[----:B------:R-:W-:Y:S01]  /*2ab0*/  UIADD3 UR4, UPT, UPT, UR4, 0x160, URZ ;  /* 0x0000016004047890 */ /* 0x000fe2000fffe0ff */
[----:B------:R1:W-:Y:S01]  /*2ac0*/  @!P2 SYNCS.ARRIVE.TRANS64.RED RZ, [R2+URZ], R5 ;  /* 0x0000000502ffa9a7 */ /* 0x0003e200080004ff */
[----:B------:R-:W-:Y:S01]  /*2ad0*/  UIADD3 UR6, UPT, UPT, UR6, 0x1, URZ ;  /* 0x0000000106067890 */ /* 0x000fe2000fffe0ff */
[----:B------:R-:W-:-:S03]  /*2ae0*/  VIADD R8, R8, 0x1 ;  /* 0x0000000108087836 */ /* 0x000fc60000000000 */
[----:B------:R-:W-:Y:S02]  /*2af0*/  UISETP.NE.AND UP0, UPT, UR6, 0x2, UPT ;  /* 0x000000020600788c */ /* 0x000fe4000bf05270 */
[----:B------:R-:W-:Y:S01]  /*2b00*/  ISETP.NE.AND P0, PT, R8, 0x2, PT ;  /* 0x000000020800780c */ /* 0x000fe20003f05270 */
[----:B------:R-:W-:Y:S06]  /*2b10*/  UGETNEXTWORKID.BROADCAST [UR4], [UR5] ;  /* 0x00000000040073ca */ /* 0x000fec0008000100 */
[----:B------:R-:W-:Y:S02]  /*2b20*/  USEL UR4, URZ, 0x1, UP0 ;  /* 0x00000001ff047887 */ /* 0x000fe40008000000 */
[----:B------:R-:W-:-:S04]  /*2b30*/  USEL UR6, UR6, URZ, UP0 ;  /* 0x000000ff06067287 */ /* 0x000fc80008000000 */
[----:B------:R-:W-:Y:S02]  /*2b40*/  LOP3.LUT R12, R12, UR4, RZ, 0x3c, !PT ;  /* 0x000000040c0c7c12 */ /* 0x000fe4000f8e3cff */
[----:B-1----:R-:W-:-:S04]  /*2b50*/  SHF.L.U32 R5, R10, 0x1f, RZ ;  /* 0x0000001f0a057819 */ /* 0x002fc800000006ff */
[----:B------:R-:W1:Y:S02]  /*2b60*/  SYNCS.PHASECHK.TRANS64.TRYWAIT P1, [R0+URZ+0xf0], R5 ;  /* 0x0000f005000075a7 */ /* 0x000e6400080211ff */
[----:B-1----:R-:W-:Y:S05]  /*2b70*/  @!P1 BRA `(.L_x_48) ;  /* 0x0000006400249947 */ /* 0x002fea0003800000 */
.L_x_159:
[C---:B------:R-:W-:Y:S01]  /*2b80*/  LEA R4, R11.reuse, UR37, 0x4 ;  /* 0x000000250b047c11 */ /* 0x040fe2000f8e20ff */
[----:B-1----:R-:W-:Y:S01]  /*2b90*/  VIADD R0, R0, 0x100 ;  /* 0x0000010000007836 */ /* 0x002fe20000000000 */
[----:B------:R-:W-:Y:S01]  /*2ba0*/  SEL R8, R8, RZ, P0 ;  /* 0x000000ff08087207 */ /* 0x000fe20000000000 */
[----:B------:R-:W-:-:S03]  /*2bb0*/  VIADD R11, R11, 0x1 ;  /* 0x000000010b0b7836 */ /* 0x000fc60000000000 */
[----:B------:R-:W1:Y:S01]  /*2bc0*/  LDS.128 R4, [R4+0x160] ;  /* 0x0001600004047984 */ /* 0x000e620000000c00 */
[----:B------:R-:W-:Y:S02]  /*2bd0*/  PRMT R0, RZ, 0x654, R0 ;  /* 0x00000654ff007816 */ /* 0x000fe40000000000 */
[C---:B------:R-:W-:Y:S01]  /*2be0*/  ISETP.NE.AND P1, PT, R11.reuse, 0x2, PT ;  /* 0x000000020b00780c */ /* 0x040fe20003f25270 */
[----:B------:R-:W-:Y:S01]  /*2bf0*/  @!PT LDS RZ, [RZ] ;  /* 0x00000000fffff984 */ /* 0x000fe20000000800 */
[----:B------:R-:W-:Y:S01]  /*2c00*/  @!PT LDS RZ, [RZ] ;  /* 0x00000000fffff984 */ /* 0x000fe20000000800 */
[----:B------:R-:W-:Y:S01]  /*2c10*/  @!PT LDS RZ, [RZ] ;  /* 0x00000000fffff984 */ /* 0x000fe20000000800 */
[----:B------:R-:W-:Y:S01]  /*2c20*/  @!PT LDS RZ, [RZ] ;  /* 0x00000000fffff984 */ /* 0x000fe20000000800 */
[----:B------:R2:W-:Y:S06]  /*2c30*/  MEMBAR.ALL.CTA ;  /* 0x0000000000007992 */ /* 0x0005ec0000008000 */
[----:B--2---:R-:W2:Y:S01]  /*2c40*/  FENCE.VIEW.ASYNC.S ;  /* 0x00000000000073c6 */ /* 0x004ea20000000000 */
[----:B------:R-:W-:Y:S01]  /*2c50*/  SEL R11, R11, RZ, P1 ;  /* 0x000000ff0b0b7207 */ /* 0x000fe20000800000 */
[----:B--2---:R2:W-:Y:S01]  /*2c60*/  SYNCS.ARRIVE.TRANS64.RED.A1T0 RZ, [R0+URZ], RZ ;  /* 0x000000ff00ff79a7 */ /* 0x0045e200081004ff */
[----:B-1----:R-:W-:-:S02]  /*2c70*/  LOP3.LUT P3, RZ, R6, 0x1, RZ, 0xc0, !PT ;  /* 0x0000000106ff7812 */ /* 0x002fc4000786c0ff */
[----:B------:R-:W-:-:S04]  /*2c80*/  SEL R5, RZ, 0x1, P1 ;  /* 0x00000001ff057807 */ /* 0x000fc80000800000 */
[----:B------:R-:W-:Y:S02]  /*2c90*/  LOP3.LUT R10, R10, R5, RZ, 0x3c, !PT ;  /* 0x000000050a0a7212 */ /* 0x000fe400078e3cff */
[----:B--2---:R-:W-:-:S04]  /*2ca0*/  SEL R0, RZ, 0x1, P0 ;  /* 0x00000001ff007807 */ /* 0x004fc80000000000 */
[----:B------:R-:W-:Y:S01]  /*2cb0*/  LOP3.LUT R9, R9, R0, RZ, 0x3c, !PT ;  /* 0x0000000009097212 */ /* 0x000fe200078e3cff */
[----:B------:R-:W-:Y:S06]  /*2cc0*/  @P3 BRA `(.L_x_49) ;  /* 0xfffffffc002c3947 */ /* 0x000fec000383ffff */
[----:B------:R-:W-:Y:S01]  /*2cd0*/  ULEA UR5, UR6, UR37, 0x3 ;  /* 0x0000002506057291 */ /* 0x000fe2000f8e18ff */
[----:B------:R-:W-:-:S08]  /*2ce0*/  SHF.L.U32 R3, R12, 0x1f, RZ ;  /* 0x0000001f0c037819 */ /* 0x000fd000000006ff */
[----:B------:R-:W1:Y:S02]  /*2cf0*/  SYNCS.PHASECHK.TRANS64 P0, [UR5+0x100], R3 ;  /* 0x00010003ff0075a7 */ /* 0x000e640008001005 */
[----:B-1----:R-:W-:Y:S05]  /*2d00*/  @P0 BRA `(.L_x_50) ;  /* 0x0000000000080947 */ /* 0x002fea0003800000 */
[----:B------:R-:W1:Y:S02]  /*2d10*/  SYNCS.PHASECHK.TRANS64.TRYWAIT P0, [UR5+0x100], R3 ;  /* 0x00010003ff0075a7 */ /* 0x000e640008001105 */
[----:B-1----:R-:W-:Y:S05]  /*2d20*/  @!P0 BRA `(.L_x_51) ;  /* 0x0000006000cc8947 */ /* 0x002fea0003800000 */
.L_x_50:
[----:B------:R-:W-:-:S04]  /*2d30*/  UIADD3 UR4, UPT, UPT, UR6, 0x1, URZ ;  /* 0x0000000106047890 */ /* 0x000fc8000fffe0ff */
[----:B------:R-:W-:-:S04]  /*2d40*/  UISETP.NE.AND UP0, UPT, UR4, 0x2, UPT ;  /* 0x000000020400788c */ /* 0x000fc8000bf05270 */
[----:B------:R-:W-:Y:S02]  /*2d50*/  USEL UR7, URZ, 0x1, UP0 ;  /* 0x00000001ff077887 */ /* 0x000fe40008000000 */
[----:B------:R-:W-:-:S04]  /*2d60*/  USEL UR4, UR4, URZ, UP0 ;  /* 0x000000ff04047287 */ /* 0x000fc80008000000 */
[----:B------:R-:W-:Y:S01]  /*2d70*/  ULEA UR4, UR4, UR37, 0x3 ;  /* 0x0000002504047291 */ /* 0x000fe2000f8e18ff */
[----:B-1----:R-:W-:-:S04]  /*2d80*/  LOP3.LUT R3, R12, UR7, RZ, 0x3c, !PT ;  /* 0x000000070c037c12 */ /* 0x002fc8000f8e3cff */
[----:B------:R-:W-:-:S04]  /*2d90*/  SHF.L.U32 R0, R3, 0x1f, RZ ;  /* 0x0000001f03007819 */ /* 0x000fc800000006ff */
[----:B------:R-:W1:Y:S02]  /*2da0*/  SYNCS.PHASECHK.TRANS64 P0, [UR4+0x100], R0 ;  /* 0x00010000ff0075a7 */ /* 0x000e640008001004 */
[----:B-1----:R-:W-:Y:S05]  /*2db0*/  @P0 EXIT ;  /* 0x000000000000094d */ /* 0x002fea0003800000 */
[----:B------:R-:W-:Y:S02]  /*2dc0*/  SHF.L.U32 R3, R3, 0x1f, RZ ;  /* 0x0000001f03037819 */ /* 0x000fe400000006ff */
[----:B------:R-:W-:-:S07]  /*2dd0*/  MOV R0, UR4 ;  /* 0x0000000400007c02 */ /* 0x000fce0008000f00 */
.L_x_52:
[----:B-1----:R1:W2:Y:S02]  /*2de0*/  SYNCS.PHASECHK.TRANS64.TRYWAIT P0, [R0+URZ+0x100], R3 ;  /* 0x00010003000075a7 */ /* 0x0022a400080011ff */
[----:B--2---:R-:W-:Y:S05]  /*2df0*/  @!P0 NANOSLEEP.SYNCS 0x989680 ;  /* 0x009896800000895d */ /* 0x004fea0003900000 */
[----:B------:R-:W2:Y:S02]  /*2e00*/  @!P0 SYNCS.PHASECHK.TRANS64 P0, [R0+URZ+0x100], R3 ;  /* 0x00010003000085a7 */ /* 0x000ea400080010ff */
[----:B--2---:R-:W-:Y:S05]  /*2e10*/  @P0 EXIT ;  /* 0x000000000000094d */ /* 0x004fea0003800000 */
[----:B------:R-:W-:Y:S05]  /*2e20*/  BRA `(.L_x_52) ;  /* 0xfffffffc00ec7947 */ /* 0x000fea000383ffff */
.L_x_45:
[----:B------:R-:W-:Y:S05]  /*2e30*/  BRA.U UP4, `(.L_x_53) ;  /* 0x0000000d04a47547 */ /* 0x000fea000b800000 */
[----:B------:R-:W-:Y:S01]  /*2e40*/  UMOV UR4, 0x40 ;  /* 0x0000004000047882 */ /* 0x000fe20000000000 */
[----:B------:R-:W-:Y:S01]  /*2e50*/  NOP ;  /* 0x0000000000007918 */ /* 0x000fe20000000000 */
[----:B------:R-:W-:Y:S01]  /*2e60*/  ULEA UR4, UR37, UR4, 0x18 ;  /* 0x0000000425047291 */ /* 0x000fe2000f8ec0ff */
[----:B------:R-:W-:Y:S02]  /*2e70*/  UMOV UR5, 0x400 ;  /* 0x0000040000057882 */ /* 0x000fe40000000000 */
[----:B------:R-:W-:-:S06]  /*2e80*/  ULEA UR37, UR37, UR5, 0x18 ;  /* 0x0000000525257291 */ /* 0x000fcc000f8ec0ff */
[----:B---3--:R-:W1:Y:S02]  /*2e90*/  LDS.U8 R2, [UR4+0x1c] ;  /* 0x00001c04ff027984 */ /* 0x008e640008000000 */
[----:B-1----:R-:W-:-:S13]  /*2ea0*/  ISETP.NE.AND P0, PT, R2, RZ, PT ;  /* 0x000000ff0200720c */ /* 0x002fda0003f05270 */
[----:B------:R-:W-:Y:S05]  /*2eb0*/  @P0 BRA `(.L_x_54) ;  /* 0x0000000000580947 */ /* 0x000fea0003800000 */
[----:B------:R-:W-:-:S13]  /*2ec0*/  ELECT P0, URZ, PT ;  /* 0x0000000000ff782f */ /* 0x000fda0003800000 */
[----:B------:R-:W-:Y:S05]  /*2ed0*/  @!P0 BRA `(.L_x_55) ;  /* 0x0000000000608947 */ /* 0x000fea0003800000 */
[----:B------:R-:W-:Y:S01]  /*2ee0*/  UMOV UR5, 0x10 ;  /* 0x0000001000057882 */ /* 0x000fe20000000000 */
[----:B------:R-:W-:Y:S01]  /*2ef0*/  HFMA2 R2, -RZ, RZ, 0, 5.9604644775390625e-08 ;  /* 0x00000001ff027431 */ /* 0x000fe200000001ff */
[----:B------:R-:W-:-:S03]  /*2f00*/  MOV R3, 0xffff ;  /* 0x0000ffff00037802 */ /* 0x000fc60000000f00 */
[----:B------:R-:W-:Y:S04]  /*2f10*/  DEPBAR.LE SB1, 0x36 ;  /* 0x00009d800000791a */ /* 0x000fe80000000000 */
[----:B------:R-:W1:Y:S02]  /*2f20*/  UTCATOMSWS.FIND_AND_SET.ALIGN UP0, UR5, UR5 ;  /* 0x00000005000575e3 */ /* 0x000e640008000800 */
[----:B-1----:R-:W-:Y:S01]  /*2f30*/  MOV R4, UR5 ;  /* 0x0000000500047c02 */ /* 0x002fe20008000f00 */
[----:B------:R-:W-:Y:S06]  /*2f40*/  BRA.U UP0, `(.L_x_56) ;  /* 0x0000000100187547 */ /* 0x000fec000b800000 */
.L_x_57:
[----:B------:R-:W-:Y:S05]  /*2f50*/  NANOSLEEP 0x64 ;  /* 0x000000640000795d */ /* 0x000fea0003800000 */
[----:B------:R-:W-:-:S05]  /*2f60*/  UMOV UR5, 0x10 ;  /* 0x0000001000057882 */ /* 0x000fca0000000000 */
[----:B------:R-:W-:Y:S04]  /*2f70*/  DEPBAR.LE SB1, 0x36 ;  /* 0x00009d800000791a */ /* 0x000fe80000000000 */
[----:B------:R-:W1:Y:S02]  /*2f80*/  UTCATOMSWS.FIND_AND_SET.ALIGN UP0, UR5, UR5 ;  /* 0x00000005000575e3 */ /* 0x000e640008000800 */
[----:B-1----:R-:W-:Y:S01]  /*2f90*/  MOV R4, UR5 ;  /* 0x0000000500047c02 */ /* 0x002fe20008000f00 */
[----:B------:R-:W-:Y:S05]  /*2fa0*/  BRA.U !UP0, `(.L_x_57) ;  /* 0xfffffffd08e87547 */ /* 0x000fea000b83ffff */
.L_x_56:
[-C--:B------:R-:W-:Y:S02]  /*2fb0*/  SHF.L.U32 R3, R3, R4.reuse, RZ ;  /* 0x0000000403037219 */ /* 0x080fe400000006ff */
[----:B------:R-:W-:Y:S01]  /*2fc0*/  SHF.L.U32 R2, R2, R4, RZ ;  /* 0x0000000402027219 */ /* 0x000fe200000006ff */
[----:B------:R-:W-:Y:S02]  /*2fd0*/  IMAD.SHL.U32 R4, R4, 0x20, RZ ;  /* 0x0000002004047824 */ /* 0x000fe400078e00ff */
[----:B------:R1:W-:Y:S04]  /*2fe0*/  ATOMS.OR RZ, [UR4+0x14], R3 ;  /* 0x00001403ffff798c */ /* 0x0003e8000b000004 */
[----:B------:R1:W-:Y:S04]  /*2ff0*/  ATOMS.OR RZ, [UR4+0x18], R2 ;  /* 0x00001802ffff798c */ /* 0x0003e8000b000004 */
[----:B------:R1:W-:Y:S01]  /*3000*/  STS [UR37+0x180], R4 ;  /* 0x00018004ff007988 */ /* 0x0003e20008000825 */
[----:B------:R-:W-:Y:S05]  /*3010*/  BRA `(.L_x_55) ;  /* 0x0000000000107947 */ /* 0x000fea0003800000 */
.L_x_54:
[----:B------:R-:W-:-:S05]  /*3020*/  MOV R2, 0xffffffff ;  /* 0xffffffff00027802 */ /* 0x000fca0000000f00 */
[----:B------:R1:W-:Y:S02]  /*3030*/  STS [UR37+0x180], R2 ;  /* 0x00018002ff007988 */ /* 0x0003e40008000825 */
[----:B-1----:R-:W-:Y:S02]  /*3040*/  MOV R2, 0x3060 ;  /* 0x0000306000027802 */ /* 0x002fe40000000f00 */
[----:B-----5:R-:W-:Y:S05]  /*3050*/  CALL.REL.NOINC `($__internal_1_$__cuda_sm10x_tcgen05_guardrail_trap_phase_invalid_during_alloc) ;  /* 0x0000006400e87944 */ /* 0x020fea0003c00000 */
.L_x_55:
[----:B------:R-:W-:Y:S05]  /*3060*/  WARPSYNC.ALL ;  /* 0x0000000000007948 */ /* 0x000fea0003800000 */
[----:B------:R-:W2:Y:S01]  /*3070*/  S2UR UR4, SR_CgaCtaId ;  /* 0x00000000000479c3 */ /* 0x000ea20000008800 */
[----:B------:R-:W-:Y:S01]  /*3080*/  UMOV UR5, 0x400 ;  /* 0x0000040000057882 */ /* 0x000fe20000000000 */
[----:B------:R-:W-:-:S06]  /*3090*/  NOP ;  /* 0x0000000000007918 */ /* 0x000fcc0000000000 */
[----:B------:R-:W-:Y:S06]  /*30a0*/  BAR.ARV 0x6, 0xa0 ;  /* 0x0182800000007b1d */ /* 0x000fec0000002000 */
[----:B------:R-:W3:Y:S01]  /*30b0*/  LDCU UR6, c[0x0][0x38c] ;  /* 0x00007180ff0677ac */ /* 0x000ee20008000800 */
[----:B------:R-:W-:Y:S01]  /*30c0*/  LOP3.LUT R0, R0, 0xffff, RZ, 0xc0, !PT ;  /* 0x0000ffff00007812 */ /* 0x000fe200078ec0ff */
[----:B------:R-:W-:Y:S01]  /*30d0*/  IMAD.MOV.U32 R11, RZ, RZ, 0x1 ;  /* 0x00000001ff0b7424 */ /* 0x000fe200078e00ff */
[----:B------:R-:W-:Y:S01]  /*30e0*/  CS2R R8, SRZ ;  /* 0x0000000000087805 */ /* 0x000fe2000001ff00 */
[----:B------:R-:W-:Y:S01]  /*30f0*/  UISETP.LT.AND UP0, UPT, UR23, 0x1, UPT ;  /* 0x000000011700788c */ /* 0x000fe2000bf01270 */
[----:B------:R-:W-:Y:S01]  /*3100*/  R2UR UR9, R0 ;  /* 0x00000000000972ca */ /* 0x000fe200000e0000 */
[----:B------:R-:W-:Y:S01]  /*3110*/  IMAD.MOV.U32 R10, RZ, RZ, RZ ;  /* 0x000000ffff0a7224 */ /* 0x000fe200078e00ff */
[----:B------:R-:W-:Y:S01]  /*3120*/  UMOV UR22, URZ ;  /* 0x000000ff00167c82 */ /* 0x000fe20008000000 */
[----:B------:R-:W-:-:S02]  /*3130*/  USEL UR10, UR23, 0x1, !UP0 ;  /* 0x00000001170a7887 */ /* 0x000fc4000c000000 */
[----:B--2---:R-:W-:Y:S02]  /*3140*/  ULEA UR4, UR4, UR5, 0x18 ;  /* 0x0000000504047291 */ /* 0x004fe4000f8ec0ff */
[----:B------:R-:W-:Y:S02]  /*3150*/  UIADD3 UR10, UPT, UPT, -UR10, URZ, URZ ;  /* 0x000000ff0a0a7290 */ /* 0x000fe4000fffe1ff */
[----:B------:R-:W-:Y:S02]  /*3160*/  UIADD3 UR11, UPT, UPT, UR4, 0x8400, URZ ;  /* 0x00008400040b7890 */ /* 0x000fe4000fffe0ff */
[----:B------:R-:W-:Y:S02]  /*3170*/  UIADD3 UR12, UPT, UPT, UR4, 0x1c400, URZ ;  /* 0x0001c400040c7890 */ /* 0x000fe4000fffe0ff */
[----:B------:R-:W-:Y:S01]  /*3180*/  UIADD3 UR13, UPT, UPT, UR4, 0x30400, URZ ;  /* 0x00030400040d7890 */ /* 0x000fe2000fffe0ff */
[----:B-1----:R-:W1:Y:S01]  /*3190*/  LDS R2, [UR4+0x180] ;  /* 0x00018004ff027984 */ /* 0x002e620008000800 */
[----:B------:R-:W-:-:S02]  /*31a0*/  USHF.R.U32.HI UR11, URZ, 0x4, UR11 ;  /* 0x00000004ff0b7899 */ /* 0x000fc4000801160b */
[----:B------:R-:W-:Y:S02]  /*31b0*/  USHF.R.U32.HI UR12, URZ, 0x4, UR12 ;  /* 0x00000004ff0c7899 */ /* 0x000fe4000801160c */
[----:B------:R-:W-:Y:S02]  /*31c0*/  USHF.R.U32.HI UR13, URZ, 0x4, UR13 ;  /* 0x00000004ff0d7899 */ /* 0x000fe4000801160d */
[----:B------:R-:W-:Y:S02]  /*31d0*/  ULOP3.LUT UR11, UR11, 0x3fff, URZ, 0xc0, !UPT ;  /* 0x00003fff0b0b7892 */ /* 0x000fe4000f8ec0ff */
[----:B------:R-:W-:Y:S02]  /*31e0*/  ULOP3.LUT UR12, UR12, 0x3fff, URZ, 0xc0, !UPT ;  /* 0x00003fff0c0c7892 */ /* 0x000fe4000f8ec0ff */
[----:B------:R-:W-:Y:S02]  /*31f0*/  ULOP3.LUT UR13, UR13, 0x3fff, URZ, 0xc0, !UPT ;  /* 0x00003fff0d0d7892 */ /* 0x000fe4000f8ec0ff */
[----:B------:R-:W-:-:S02]  /*3200*/  ULOP3.LUT UR11, UR11, 0x10000, URZ, 0xfc, !UPT ;  /* 0x000100000b0b7892 */ /* 0x000fc4000f8efcff */
[----:B------:R-:W-:Y:S02]  /*3210*/  ULOP3.LUT UR12, UR12, 0x10000, URZ, 0xfc, !UPT ;  /* 0x000100000c0c7892 */ /* 0x000fe4000f8efcff */
[----:B------:R-:W-:Y:S02]  /*3220*/  ULOP3.LUT UR13, UR13, 0x10000, URZ, 0xfc, !UPT ;  /* 0x000100000d0d7892 */ /* 0x000fe4000f8efcff */
[----:B---3--:R-:W-:Y:S01]  /*3230*/  UISETP.GE.AND UP0, UPT, UR6, 0x1, UPT ;  /* 0x000000010600788c */ /* 0x008fe2000bf06270 */
[----:B------:R-:W-:Y:S01]  /*3240*/  UMOV UR21, URZ ;  /* 0x000000ff00157c82 */ /* 0x000fe20008000000 */
[----:B-1----:R-:W-:Y:S01]  /*3250*/  R2UR UR27, R2 ;  /* 0x00000000021b72ca */ /* 0x002fe200000e0000 */
[----:B------:R-:W-:-:S05]  /*3260*/  IMAD.MOV.U32 R2, RZ, RZ, 0x810 ;  /* 0x00000810ff027424 */ /* 0x000fca00078e00ff */
[----:B------:R-:W-:-:S07]  /*3270*/  R2UR UR25, R2 ;  /* 0x00000000021972ca */ /* 0x000fce00000e0000 */
[----:B------:R-:W-:Y:S02]  /*3280*/  ULOP3.LUT UR5, UR27, 0x1, URZ, 0xc0, !UPT ;  /* 0x000000011b057892 */ /* 0x000fe4000f8ec0ff */
[----:B------:R-:W-:Y:S02]  /*3290*/  UIADD3 UR26, UPT, UPT, UR27, 0x80, URZ ;  /* 0x000000801b1a7890 */ /* 0x000fe4000fffe0ff */
[----:B------:R-:W-:-:S04]  /*32a0*/  ULOP3.LUT UR5, UR5, 0x14, URZ, 0xfc, !UPT ;  /* 0x0000001405057892 */ /* 0x000fc8000f8efcff */
[----:B------:R-:W-:-:S12]  /*32b0*/  UPRMT UR25, UR5, 0x5410, UR25 ;  /* 0x0000541005197896 */ /* 0x000fd80008000019 */
.L_x_65:
[----:B------:R-:W-:Y:S02]  /*32c0*/  LEA R0, R10, UR4, 0x3 ;  /* 0x000000040a007c11 */ /* 0x000fe4000f8e18ff */
[----:B------:R-:W-:Y:S02]  /*32d0*/  SHF.L.U32 R5, R9, 0x1f, RZ ;  /* 0x0000001f09057819 */ /* 0x000fe400000006ff */
[----:B------:R-:W-:Y:S01]  /*32e0*/  PLOP3.LUT P0, PT, PT, PT, UP0, 0x80, 0x8 ;  /* 0x000000000008781c */ /* 0x000fe20003f0f008 */
[----:B------:R-:W-:Y:S01]  /*32f0*/  VIADD R3, R0, 0x100 ;  /* 0x0000010000037836 */ /* 0x000fe20000000000 */
[----:B-1----:R-:W1:Y:S02]  /*3300*/  SYNCS.PHASECHK.TRANS64.TRYWAIT P1, [R0+URZ+0xf0], R5 ;  /* 0x0000f005000075a7 */ /* 0x002e6400080211ff */
[----:B-123--:R-:W-:Y:S09]  /*3310*/  @!P1 BRA `(.L_x_58) ;  /* 0x0000005c00689947 */ /* 0x00eff20003800000 */
.L_x_161:
[----:B------:R-:W-:Y:S01]  /*3320*/  LEA R4, R10, UR4, 0x4 ;  /* 0x000000040a047c11 */ /* 0x000fe2000f8e20ff */
[----:B------:R-:W-:Y:S01]  /*3330*/  @UP0 ULEA UR5, UR21, UR4, 0x3 ;  /* 0x0000000415050291 */ /* 0x000fe2000f8e18ff */
[----:B------:R-:W-:Y:S01]  /*3340*/  PLOP3.LUT P2, PT, PT, PT, PT, 0x80, 0x8 ;  /* 0x000000000008781c */ /* 0x000fe20003f4f070 */
[----:B------:R-:W-:Y:S01]  /*3350*/  ULEA UR7, UR22, UR4, 0x3 ;  /* 0x0000000416077291 */ /* 0x000fe2000f8e18ff */
[----:B------:R-:W-:Y:S01]  /*3360*/  PRMT R3, RZ, 0x654, R3 ;  /* 0x00000654ff037816 */ /* 0x000fe20000000003 */
[----:B------:R-:W-:Y:S01]  /*3370*/  ULEA UR8, UR22, UR27, 0x6 ;  /* 0x0000001b16087291 */ /* 0x000fe2000f8e30ff */
[----:B-1----:R-:W1:Y:S01]  /*3380*/  LDS.128 R4, [R4+0x160] ;  /* 0x0001600004047984 */ /* 0x002e620000000c00 */
[----:B------:R-:W-:Y:S02]  /*3390*/  @P0 SHF.L.U32 R2, R8, 0x1f, RZ ;  /* 0x0000001f08020819 */ /* 0x000fe400000006ff */
[----:B------:R-:W-:Y:S01]  /*33a0*/  SHF.L.U32 R0, R11, 0x1f, RZ ;  /* 0x0000001f0b007819 */ /* 0x000fe200000006ff */
[----:B------:R-:W-:Y:S01]  /*33b0*/  @!PT LDS RZ, [RZ] ;  /* 0x00000000fffff984 */ /* 0x000fe20000000800 */
[----:B------:R-:W-:Y:S01]  /*33c0*/  @!PT LDS RZ, [RZ] ;  /* 0x00000000fffff984 */ /* 0x000fe20000000800 */
[----:B------:R-:W-:Y:S01]  /*33d0*/  @!PT LDS RZ, [RZ] ;  /* 0x00000000fffff984 */ /* 0x000fe20000000800 */
[----:B------:R-:W-:Y:S01]  /*33e0*/  @!PT LDS RZ, [RZ] ;  /* 0x00000000fffff984 */ /* 0x000fe20000000800 */
[----:B------:R2:W-:Y:S06]  /*33f0*/  MEMBAR.ALL.CTA ;  /* 0x0000000000007992 */ /* 0x0005ec0000008000 */
[----:B--2---:R-:W2:Y:S02]  /*3400*/  FENCE.VIEW.ASYNC.S ;  /* 0x00000000000073c6 */ /* 0x004ea40000000000 */
[----:B--2---:R2:W-:Y:S01]  /*3410*/  SYNCS.ARRIVE.TRANS64.RED.A1T0 RZ, [R3+URZ], RZ ;  /* 0x000000ff03ff79a7 */ /* 0x0045e200081004ff */
[----:B------:R2:W3:Y:S01]  /*3420*/  @P0 SYNCS.PHASECHK.TRANS64.TRYWAIT P2, [UR5], R2 ;  /* 0x00000002ff0005a7 */ /* 0x0004e20008041105 */
[----:B-1----:R-:W-:Y:S01]  /*3430*/  LOP3.LUT P1, RZ, R6, 0x1, RZ, 0xc0, !PT ;  /* 0x0000000106ff7812 */ /* 0x002fe2000782c0ff */
[----:B------:R-:W1:Y:S02]  /*3440*/  SYNCS.PHASECHK.TRANS64.TRYWAIT P0, [UR7+0x120], R0 ;  /* 0x00012000ff0075a7 */ /* 0x000e640008001107 */
[----:B-123--:R-:W-:Y:S10]  /*3450*/  @!P0 BRA `(.L_x_59) ;  /* 0x0000005c002c8947 */ /* 0x00eff40003800000 */
.L_x_163:
[----:B------:R-:W-:Y:S01]  /*3460*/  IADD3 R10, PT, PT, R10, 0x1, RZ ;  /* 0x000000010a0a7810 */ /* 0x000fe20007ffe0ff */
[----:B------:R-:W-:Y:S06]  /*3470*/  BRA.U !UP0, `(.L_x_60) ;  /* 0x0000000108fc7547 */ /* 0x000fec000b800000 */
[----:B------:R-:W-:Y:S01]  /*3480*/  HFMA2 R2, -RZ, RZ, 0, 0.0001239776611328125 ;  /* 0x00000810ff027431 */ /* 0x000fe200000001ff */
[----:B------:R-:W-:Y:S01]  /*3490*/  UMOV UR20, URZ ;  /* 0x000000ff00147c82 */ /* 0x000fe20008000000 */
[----:B------:R-:W-:Y:S01]  /*34a0*/  UMOV UR19, 0x1 ;  /* 0x0000000100137882 */ /* 0x000fe20000000000 */
[----:B------:R-:W-:Y:S01]  /*34b0*/  UMOV UR36, UR21 ;  /* 0x0000001500247c82 */ /* 0x000fe20008000000 */
[----:B------:R-:W-:Y:S01]  /*34c0*/  UMOV UR18, UR10 ;  /* 0x0000000a00127c82 */ /* 0x000fe20008000000 */
[----:B------:R-:W-:Y:S01]  /*34d0*/  UMOV UR17, UR23 ;  /* 0x0000001700117c82 */ /* 0x000fe20008000000 */
[----:B------:R-:W-:-:S05]  /*34e0*/  UMOV UR16, URZ ;  /* 0x000000ff00107c82 */ /* 0x000fca0008000000 */
.L_x_64:
[----:B------:R-:W-:Y:S02]  /*34f0*/  UIADD3 UR18, UPT, UPT, UR18, 0x1, URZ ;  /* 0x0000000112127890 */ /* 0x000fe4000fffe0ff */
[----:B---3--:R-:W-:Y:S02]  /*3500*/  ULEA UR6, UR36, UR4, 0x3 ;  /* 0x0000000424067291 */ /* 0x008fe4000f8e18ff */
[----:B------:R-:W-:Y:S01]  /*3510*/  UISETP.NE.AND UP1, UPT, UR18, URZ, UPT ;  /* 0x000000ff1200728c */ /* 0x000fe2000bf25270 */
[----:B--2---:R-:W-:Y:S10]  /*3520*/  @P2 BRA `(.L_x_61) ;  /* 0x00000000000c2947 */ /* 0x004ff40003800000 */
[----:B-1----:R-:W-:Y:S04]  /*3530*/  SHF.L.U32 R3, R8, 0x1f, RZ ;  /* 0x0000001f08037819 */ /* 0x002fe800000006ff */
[----:B------:R-:W1:Y:S02]  /*3540*/  SYNCS.PHASECHK.TRANS64.TRYWAIT P0, [UR6], R3 ;  /* 0x00000003ff0075a7 */ /* 0x000e640008001106 */
[----:B-1----:R-:W-:Y:S05]  /*3550*/  @!P0 BRA `(.L_x_62) ;  /* 0x0000005c00048947 */ /* 0x002fea0003800000 */
.L_x_61:
[----:B------:R-:W-:Y:S01]  /*3560*/  UISETP.NE.AND UP2, UPT, UR17, 0x1, UPT ;  /* 0x000000011100788c */ /* 0x000fe2000bf45270 */
[----:B------:R-:W-:Y:S01]  /*3570*/  PLOP3.LUT P2, PT, PT, PT, PT, 0x80, 0x8 ;  /* 0x000000000008781c */ /* 0x000fe20003f4f070 */
[----:B------:R-:W-:Y:S04]  /*3580*/  UIADD3 UR21, UPT, UPT, UR36, 0x1, URZ ;  /* 0x0000000124157890 */ /* 0x000fe8000fffe0ff */
[----:B------:R-:W-:Y:S01]  /*3590*/  UISETP.NE.AND UP3, UPT, UR21, 0xa, UPT ;  /* 0x0000000a1500788c */ /* 0x000fe2000bf65270 */
[----:B------:R-:W-:Y:S03]  /*35a0*/  PLOP3.LUT P0, PT, PT, PT, UP2, 0x80, 0x8 ;  /* 0x000000000008781c */ /* 0x000fe60003f0f028 */
[----:B------:R-:W-:Y:S02]  /*35b0*/  USEL UR14, URZ, 0x1, UP3 ;  /* 0x00000001ff0e7887 */ /* 0x000fe40009800000 */
[----:B------:R-:W-:Y:S04]  /*35c0*/  USEL UR21, UR21, URZ, UP3 ;  /* 0x000000ff15157287 */ /* 0x000fe80009800000 */
[----:B------:R-:W-:Y:S01]  /*35d0*/  @UP2 ULEA UR5, UR21, UR4, 0x3 ;  /* 0x0000000415052291 */ /* 0x000fe2000f8e18ff */
[----:B------:R-:W-:Y:S04]  /*35e0*/  LOP3.LUT R8, R8, UR14, RZ, 0x3c, !PT ;  /* 0x0000000e08087c12 */ /* 0x000fe8000f8e3cff */
[----:B-1----:R-:W-:Y:S04]  /*35f0*/  @P0 SHF.L.U32 R0, R8, 0x1f, RZ ;  /* 0x0000001f08000819 */ /* 0x002fe800000006ff */
[----:B------:R1:W2:Y:S01]  /*3600*/  @P0 SYNCS.PHASECHK.TRANS64.TRYWAIT P2, [UR5], R0 ;  /* 0x00000000ff0005a7 */ /* 0x0002a20008041105 */
[----:B------:R-:W-:Y:S04]  /*3610*/  ULOP3.LUT UR5, UR19, 0x1, URZ, 0xc0, !UPT ;  /* 0x0000000113057892 */ /* 0x000fe8000f8ec0ff */
[----:B------:R-:W-:Y:S09]  /*3620*/  UISETP.NE.U32.AND UP2, UPT, UR5, 0x1, UPT ;  /* 0x000000010500788c */ /* 0x000ff2000bf45070 */
[----:B------:R-:W-:Y:S05]  /*3630*/  BRA.U UP2, `(.L_x_63) ;  /* 0x0000000102107547 */ /* 0x000fea000b800000 */
[----:B------:R-:W-:Y:S01]  /*3640*/  ULEA UR14, UR36, UR13, 0x7 ;  /* 0x0000000d240e7291 */ /* 0x000fe2000f8e38ff */
[----:B------:R-:W-:Y:S08]  /*3650*/  UMOV UR15, 0x4008 ;  /* 0x00004008000f7882 */ /* 0x000ff00000000000 */
[----:B------:R3:W-:Y:S01]  /*3660*/  UTCCP.T.S.128dp128bit tmem[UR27+0x80], gdesc[UR14] ;  /* 0x0000800e1b0079e7 */ /* 0x0007e20008180000 */
[----:B------:R-:W-:Y:S02]  /*3670*/  NOP ;  /* 0x0000000000007918 */ /* 0x000fe40000000000 */
.L_x_63:
[----:B------:R-:W-:Y:S01]  /*3680*/  ELECT P0, URZ, PT ;  /* 0x0000000000ff782f */ /* 0x000fe20003800000 */
[----:B------:R-:W-:Y:S02]  /*3690*/  ULEA UR5, UR20, UR26, 0x1 ;  /* 0x0000001a14057291 */ /* 0x000fe4000f8e08ff */
[----:B------:R-:W-:Y:S02]  /*36a0*/  ULEA UR30, UR36, UR12, 0x9 ;  /* 0x0000000c241e7291 */ /* 0x000fe4000f8e48ff */
[----:B---3--:R-:W-:Y:S02]  /*36b0*/  UIADD3 UR14, UPT, UPT, UR5, 0x1, URZ ;  /* 0x00000001050e7890 */ /* 0x008fe4000fffe0ff */
[----:B------:R-:W-:Y:S02]  /*36c0*/  ULEA UR28, UR36, UR11, 0x9 ;  /* 0x0000000b241c7291 */ /* 0x000fe4000f8e48ff */
[----:B------:R-:W-:Y:S02]  /*36d0*/  ULOP3.LUT UR24, UR14, 0x1, URZ, 0xc0, !UPT ;  /* 0x000000010e187892 */ /* 0x000fe4000f8ec0ff */
[----:B------:R-:W-:Y:S02]  /*36e0*/  UISETP.NE.U32.AND UP2, UPT, UR16, URZ, UPT ;  /* 0x000000ff1000728c */ /* 0x000fe4000bf45070 */
[----:B------:R-:W-:Y:S01]  /*36f0*/  @P0 R2UR UR15, R2 ;  /* 0x00000000020f02ca */ /* 0x000fe200000e0000 */
[----:B------:R-:W-:Y:S02]  /*3700*/  ULOP3.LUT UR24, UR24, 0x14, URZ, 0xfc, !UPT ;  /* 0x0000001418187892 */ /* 0x000fe4000f8efcff */
[----:B------:R-:W-:Y:S02]  /*3710*/  UIADD3 UR34, UPT, UPT, UR30, 0x4, URZ ;  /* 0x000000041e227890 */ /* 0x000fe4000fffe0ff */
[----:B------:R-:W-:Y:S02]  /*3720*/  UIADD3 UR32, UPT, UPT, UR28, 0x2, URZ ;  /* 0x000000021c207890 */ /* 0x000fe4000fffe0ff */
[----:B------:R-:W-:Y:S01]  /*3730*/  ULOP3.LUT UR14, UR14, 0xfffffffe, URZ, 0xc0, !UPT ;  /* 0xfffffffe0e0e7892 */ /* 0x000fe2000f8ec0ff */
[----:B------:R-:W-:Y:S01]  /*3740*/  IMAD.U32 R3, RZ, RZ, UR24 ;  /* 0x00000018ff037e24 */ /* 0x000fe2000f8e00ff */
[----:B------:R-:W-:Y:S02]  /*3750*/  ULOP3.LUT UR24, UR5, 0xfffffffe, URZ, 0xc0, !UPT ;  /* 0xfffffffe05187892 */ /* 0x000fe4000f8ec0ff */
[----:B------:R-:W-:Y:S02]  /*3760*/  UIADD3 UR6, UPT, UPT, UR6, 0x50, URZ ;  /* 0x0000005006067890 */ /* 0x000fe4000fffe0ff */
[----:B------:R-:W-:Y:S01]  /*3770*/  UIADD3 UR19, UPT, UPT, UR19, 0x1, URZ ;  /* 0x0000000113137890 */ /* 0x000fe2000fffe0ff */
[----:B-1----:R-:W-:Y:S01]  /*3780*/  IMAD.U32 R0, RZ, RZ, UR15 ;  /* 0x0000000fff007e24 */ /* 0x002fe2000f8e00ff */
[----:B------:R-:W-:Y:S02]  /*3790*/  UIADD3 UR17, UPT, UPT, UR17, -0x1, URZ ;  /* 0xffffffff11117890 */ /* 0x000fe4000fffe0ff */
[----:B------:R-:W-:Y:S02]  /*37a0*/  ULOP3.LUT UR20, UR20, 0x1, URZ, 0x3c, !UPT ;  /* 0x0000000114147892 */ /* 0x000fe4000f8e3cff */
[----:B------:R-:W-:Y:S01]  /*37b0*/  @P0 PRMT R0, R3, 0x5410, R0 ;  /* 0x0000541003000816 */ /* 0x000fe20000000000 */
[----:B------:R-:W-:Y:S01]  /*37c0*/  UMOV UR31, 0x40004040 ;  /* 0x40004040001f7882 */ /* 0x000fe20000000000 */
[----:B------:R-:W-:Y:S01]  /*37d0*/  UMOV UR29, 0x80004020 ;  /* 0x80004020001d7882 */ /* 0x000fe20000000000 */
[----:B------:R-:W-:Y:S01]  /*37e0*/  UMOV UR35, 0x40004040 ;  /* 0x4000404000237882 */ /* 0x000fe20000000000 */
[----:B------:R-:W-:Y:S01]  /*37f0*/  @P0 R2UR UR15, R0 ;  /* 0x00000000000f02ca */ /* 0x000fe200000e0000 */
[----:B------:R3:W-:Y:S01]  /*3800*/  UTCHMMA gdesc[UR28], gdesc[UR30], tmem[UR8], tmem[UR24], idesc[UR25], UP2 ;  /* 0x00ff181e1c0075ea */ /* 0x0007e20009000008 */
[----:B------:R-:W-:Y:S01]  /*3810*/  UMOV UR33, 0x80004020 ;  /* 0x8000402000217882 */ /* 0x000fe20000000000 */
[----:B------:R-:W-:Y:S01]  /*3820*/  UMOV UR16, 0x1 ;  /* 0x0000000100107882 */ /* 0x000fe20000000000 */
[----:B------:R-:W-:Y:S09]  /*3830*/  UMOV UR36, UR21 ;  /* 0x0000001500247c82 */ /* 0x000ff20008000000 */
[----:B------:R3:W-:Y:S01]  /*3840*/  UTCHMMA gdesc[UR32], gdesc[UR34], tmem[UR8], tmem[UR14], idesc[UR15], UPT ;  /* 0x00ff0e22200075ea */ /* 0x0007e2000b800008 */
[----:B------:R3:W-:Y:S01]  /*3850*/  UTCBAR.MULTICAST [UR6], URZ, UR9 ;  /* 0x000000ff060073e9 */ /* 0x0007e20008000809 */
[----:B------:R-:W-:Y:S05]  /*3860*/  BRA.U UP1, `(.L_x_64) ;  /* 0xfffffffd01207547 */ /* 0x000fea000b83ffff */
.L_x_60:
[----:B------:R-:W-:Y:S01]  /*3870*/  UIADD3 UR22, UPT, UPT, UR22, 0x1, URZ ;  /* 0x0000000116167890 */ /* 0x000fe2000fffe0ff */
[C---:B------:R-:W-:Y:S01]  /*3880*/  ISETP.NE.AND P0, PT, R10.reuse, 0x2, PT ;  /* 0x000000020a00780c */ /* 0x040fe20003f05270 */
[----:B------:R-:W-:Y:S02]  /*3890*/  UIADD3 UR7, UPT, UPT, UR7, 0x110, URZ ;  /* 0x0000011007077890 */ /* 0x000fe4000fffe0ff */
[----:B------:R-:W-:Y:S01]  /*38a0*/  UISETP.NE.AND UP1, UPT, UR22, 0x2, UPT ;  /* 0x000000021600788c */ /* 0x000fe2000bf25270 */
[----:B-1----:R-:W-:Y:S02]  /*38b0*/  SEL R0, RZ, 0x1, P0 ;  /* 0x00000001ff007807 */ /* 0x002fe40000000000 */
[----:B------:R-:W-:Y:S01]  /*38c0*/  SEL R10, R10, RZ, P0 ;  /* 0x000000ff0a0a7207 */ /* 0x000fe20000000000 */
[----:B------:R-:W-:Y:S01]  /*38d0*/  USEL UR5, URZ, 0x1, UP1 ;  /* 0x00000001ff057887 */ /* 0x000fe20008800000 */
[----:B------:R-:W-:Y:S01]  /*38e0*/  LOP3.LUT R9, R9, R0, RZ, 0x3c, !PT ;  /* 0x0000000009097212 */ /* 0x000fe200078e3cff */
[----:B------:R-:W-:Y:S01]  /*38f0*/  USEL UR22, UR22, URZ, UP1 ;  /* 0x000000ff16167287 */ /* 0x000fe20008800000 */
[----:B------:R1:W-:Y:S03]  /*3900*/  UTCBAR [UR7], URZ ;  /* 0x000000ff070073e9 */ /* 0x0003e600080000ff */
[----:B------:R-:W-:Y:S01]  /*3910*/  LOP3.LUT R11, R11, UR5, RZ, 0x3c, !PT ;  /* 0x000000050b0b7c12 */ /* 0x000fe2000f8e3cff */
[----:B------:R-:W-:Y:S07]  /*3920*/  @P1 BRA `(.L_x_65) ;  /* 0xfffffff800641947 */ /* 0x000fee000383ffff */
[----:B------:R-:W4:Y:S01]  /*3930*/  S2UR UR5, SR_CgaCtaId ;  /* 0x00000000000579c3 */ /* 0x000f220000008800 */
[----:B------:R-:W-:Y:S01]  /*3940*/  ELECT P0, URZ, PT ;  /* 0x0000000000ff782f */ /* 0x000fe20003800000 */
[----:B------:R-:W-:Y:S01]  /*3950*/  IMAD.MOV.U32 R0, RZ, RZ, 0x1 ;  /* 0x00000001ff007424 */ /* 0x000fe200078e00ff */
[----:B------:R-:W-:Y:S01]  /*3960*/  UIADD3 UR4, UPT, UPT, UR4, 0x120, URZ ;  /* 0x0000012004047890 */ /* 0x000fe2000fffe0ff */
[----:B------:R-:W-:Y:S01]  /*3970*/  SHF.L.U32 R3, R11, 0x1f, RZ ;  /* 0x0000001f0b037819 */ /* 0x000fe200000006ff */
[----:B---3--:R-:W-:-:S03]  /*3980*/  UMOV UR6, 0x40 ;  /* 0x0000004000067882 */ /* 0x008fc60000000000 */
[----:B------:R-:W-:Y:S01]  /*3990*/  UVIRTCOUNT.DEALLOC.SMPOOL 0x80 ;  /* 0x000000800000784c */ /* 0x000fe20000000000 */
[----:B----4-:R-:W-:Y:S02]  /*39a0*/  ULEA UR5, UR5, UR6, 0x18 ;  /* 0x0000000605057291 */ /* 0x010fe4000f8ec0ff */
[----:B------:R-:W-:-:S07]  /*39b0*/  ULEA UR6, UR22, UR4, 0x3 ;  /* 0x0000000416067291 */ /* 0x000fce000f8e18ff */
[----:B------:R3:W-:Y:S02]  /*39c0*/  @P0 STS.U8 [UR5+0x1c], R0 ;  /* 0x00001c00ff000988 */ /* 0x0007e40008000005 */
[----:B------:R-:W4:Y:S02]  /*39d0*/  SYNCS.PHASECHK.TRANS64.TRYWAIT P0, [UR6], R3 ;  /* 0x00000003ff0075a7 */ /* 0x000f240008001106 */
[----:B---34-:R-:W-:Y:S05]  /*39e0*/  @!P0 BRA `(.L_x_66) ;  /* 0x0000005400f88947 */ /* 0x018fea0003800000 */
.L_x_166:
[----:B-1----:R-:W-:-:S04]  /*39f0*/  UIADD3 UR7, UPT, UPT, UR22, 0x1, URZ ;  /* 0x0000000116077890 */ /* 0x002fc8000fffe0ff */
[----:B------:R-:W-:-:S04]  /*3a00*/  UISETP.NE.AND UP0, UPT, UR7, 0x2, UPT ;  /* 0x000000020700788c */ /* 0x000fc8000bf05270 */
[----:B------:R-:W-:Y:S02]  /*3a10*/  USEL UR6, URZ, 0x1, UP0 ;  /* 0x00000001ff067887 */ /* 0x000fe40008000000 */
[----:B------:R-:W-:-:S04]  /*3a20*/  USEL UR7, UR7, URZ, UP0 ;  /* 0x000000ff07077287 */ /* 0x000fc80008000000 */
[----:B------:R-:W-:Y:S01]  /*3a30*/  ULEA UR7, UR7, UR4, 0x3 ;  /* 0x0000000407077291 */ /* 0x000fe2000f8e18ff */
[----:B---3--:R-:W-:-:S04]  /*3a40*/  LOP3.LUT R3, R11, UR6, RZ, 0x3c, !PT ;  /* 0x000000060b037c12 */ /* 0x008fc8000f8e3cff */
[----:B------:R-:W-:-:S04]  /*3a50*/  SHF.L.U32 R3, R3, 0x1f, RZ ;  /* 0x0000001f03037819 */ /* 0x000fc800000006ff */
[----:B------:R-:W1:Y:S02]  /*3a60*/  SYNCS.PHASECHK.TRANS64.TRYWAIT P0, [UR7], R3 ;  /* 0x00000003ff0075a7 */ /* 0x000e640008001107 */
[----:B-1----:R-:W-:Y:S05]  /*3a70*/  @!P0 BRA `(.L_x_67) ;  /* 0x0000005400ec8947 */ /* 0x002fea0003800000 */
.L_x_168:
[----:B------:R-:W-:Y:S01]  /*3a80*/  NOP ;  /* 0x0000000000007918 */ /* 0x000fe20000000000 */
[----:B-1----:R-:W1:Y:S01]  /*3a90*/  LDS R0, [UR5+0x14] ;  /* 0x00001405ff007984 */ /* 0x002e620008000800 */
[----:B------:R-:W-:Y:S01]  /*3aa0*/  ULOP3.LUT UR6, UR27, 0xffff, URZ, 0xc0, !UPT ;  /* 0x0000ffff1b067892 */ /* 0x000fe2000f8ec0ff */
[----:B------:R-:W-:Y:S01]  /*3ab0*/  UMOV UR8, 0xffff ;  /* 0x0000ffff00087882 */ /* 0x000fe20000000000 */
[----:B------:R-:W-:Y:S02]  /*3ac0*/  UMOV UR4, 0x1 ;  /* 0x0000000100047882 */ /* 0x000fe40000000000 */
[----:B------:R-:W-:-:S04]  /*3ad0*/  USHF.R.U32.HI UR6, URZ, 0x5, UR6 ;  /* 0x00000005ff067899 */ /* 0x000fc80008011606 */
[----:B------:R-:W-:Y:S02]  /*3ae0*/  USHF.L.U32 UR8, UR8, UR6, URZ ;  /* 0x0000000608087299 */ /* 0x000fe400080006ff */
[----:B------:R-:W-:-:S04]  /*3af0*/  USHF.L.U32 UR4, UR4, UR6, URZ ;  /* 0x0000000604047299 */ /* 0x000fc800080006ff */
[----:B-1----:R-:W-:-:S04]  /*3b00*/  LOP3.LUT R0, R0, UR8, RZ, 0xc0, !PT ;  /* 0x0000000800007c12 */ /* 0x002fc8000f8ec0ff */
[----:B------:R-:W-:-:S13]  /*3b10*/  ISETP.NE.AND P0, PT, R0, UR8, PT ;  /* 0x0000000800007c0c */ /* 0x000fda000bf05270 */
[----:B------:R-:W-:Y:S05]  /*3b20*/  @P0 BRA `(.L_x_68) ;  /* 0x0000000000580947 */ /* 0x000fea0003800000 */
[----:B------:R-:W1:Y:S02]  /*3b30*/  LDS R0, [UR5+0x18] ;  /* 0x00001805ff007984 */ /* 0x000e640008000800 */
[----:B-1----:R-:W-:-:S04]  /*3b40*/  LOP3.LUT R0, R0, UR4, RZ, 0xc0, !PT ;  /* 0x0000000400007c12 */ /* 0x002fc8000f8ec0ff */
[----:B------:R-:W-:-:S13]  /*3b50*/  ISETP.NE.AND P0, PT, R0, UR4, PT ;  /* 0x0000000400007c0c */ /* 0x000fda000bf05270 */
[----:B------:R-:W-:Y:S05]  /*3b60*/  @P0 BRA `(.L_x_69) ;  /* 0x00000000003c0947 */ /* 0x000fea0003800000 */
[----:B------:R-:W1:Y:S01]  /*3b70*/  S2R R2, SR_LANEID ;  /* 0x0000000000027919 */ /* 0x000e620000000000 */
[----:B------:R-:W-:Y:S01]  /*3b80*/  ULOP3.LUT UR8, URZ, UR8, URZ, 0x33, !UPT ;  /* 0x00000008ff087292 */ /* 0x000fe2000f8e33ff */
[----:B------:R-:W-:Y:S01]  /*3b90*/  LOP3.LUT R4, RZ, UR4, RZ, 0x33, !PT ;  /* 0x00000004ff047c12 */ /* 0x000fe2000f8e33ff */
[----:B------:R-:W-:Y:S02]  /*3ba0*/  VOTEU.ANY UR7, UPT, PT ;  /* 0x0000000000077886 */ /* 0x000fe400038e0100 */
[----:B------:R-:W-:Y:S01]  /*3bb0*/  UFLO.U32 UR7, UR7 ;  /* 0x00000007000772bd */ /* 0x000fe200080e0000 */
[----:B------:R-:W3:Y:S01]  /*3bc0*/  REDUX UR4, R4 ;  /* 0x00000000040473c4 */ /* 0x000ee20000000000 */
[----:B------:R-:W-:-:S06]  /*3bd0*/  IMAD.U32 R0, RZ, RZ, UR8 ;  /* 0x00000008ff007e24 */ /* 0x000fcc000f8e00ff */
[----:B------:R4:W-:Y:S01]  /*3be0*/  UTCATOMSWS.AND URZ, UR8 ;  /* 0x0000000800ff79e3 */ /* 0x0009e20008000000 */
[----:B------:R-:W2:Y:S01]  /*3bf0*/  REDUX UR6, R0 ;  /* 0x00000000000673c4 */ /* 0x000ea20000000000 */
[----:B-1----:R-:W-:Y:S01]  /*3c00*/  ISETP.EQ.U32.AND P0, PT, R2, UR7, PT ;  /* 0x0000000702007c0c */ /* 0x002fe2000bf02070 */
[----:B---3--:R-:W-:Y:S01]  /*3c10*/  IMAD.U32 R2, RZ, RZ, UR4 ;  /* 0x00000004ff027e24 */ /* 0x008fe2000f8e00ff */
[----:B--2---:R-:W-:-:S11]  /*3c20*/  MOV R3, UR6 ;  /* 0x0000000600037c02 */ /* 0x004fd60008000f00 */
[----:B------:R4:W-:Y:S04]  /*3c30*/  @P0 ATOMS.AND RZ, [UR5+0x14], R3 ;  /* 0x00001403ffff098c */ /* 0x0009e8000a800005 */
[----:B------:R4:W-:Y:S01]  /*3c40*/  @P0 ATOMS.AND RZ, [UR5+0x18], R2 ;  /* 0x00001802ffff098c */ /* 0x0009e2000a800005 */
[----:B------:R-:W-:Y:S05]  /*3c50*/  BRA `(.L_x_70) ;  /* 0x0000000000147947 */ /* 0x000fea0003800000 */
.L_x_69:
[----:B------:R-:W-:Y:S02]  /*3c60*/  MOV R2, 0x3c80 ;  /* 0x00003c8000027802 */ /* 0x000fe40000000f00 */
[----:B--2--5:R-:W-:Y:S05]  /*3c70*/  CALL.REL.NOINC `($__internal_0_$__cuda_sm10x_tcgen05_guardrail_trap_col_being_dealloced_not_returned_by_alloc) ;  /* 0x0000005800d47944 */ /* 0x024fea0003c00000 */
[----:B------:R-:W-:Y:S05]  /*3c80*/  BRA `(.L_x_70) ;  /* 0x0000000000087947 */ /* 0x000fea0003800000 */
.L_x_68:
[----:B------:R-:W-:Y:S02]  /*3c90*/  MOV R2, 0x3cb0 ;  /* 0x00003cb000027802 */ /* 0x000fe40000000f00 */
[----:B--2--5:R-:W-:Y:S05]  /*3ca0*/  CALL.REL.NOINC `($__internal_2_$__cuda_sm10x_tcgen05_guardrail_trap_unallocated_columns_being_dealloced) ;  /* 0x0000005800e07944 */ /* 0x024fea0003c00000 */
.L_x_70:
[----:B------:R-:W-:Y:S01]  /*3cb0*/  NOP ;  /* 0x0000000000007918 */ /* 0x000fe20000000000 */
[----:B----4-:R-:W-:Y:S05]  /*3cc0*/  EXIT ;  /* 0x000000000000794d */ /* 0x010fea0003800000 */
.L_x_53:
[----:B------:R-:W-:Y:S05]  /*3cd0*/  BRA.U !UP0, `(.L_x_71) ;  /* 0x0000001508547547 */ /* 0x000fea000b800000 */
[----:B------:R-:W1:Y:S01]  /*3ce0*/  LDC R0, c[0x0][0xd30] ;  /* 0x00034c00ff007b82 */ /* 0x000e620000000800 */
[----:B------:R-:W-:Y:S01]  /*3cf0*/  UMOV UR4, 0x400 ;  /* 0x0000040000047882 */ /* 0x000fe20000000000 */
[----:B------:R-:W-:Y:S01]  /*3d00*/  HFMA2 R34, -RZ, RZ, 0, 0 ;  /* 0x00000000ff227431 */ /* 0x000fe200000001ff */
[----:B------:R-:W-:Y:S01]  /*3d10*/  ULEA UR4, UR37, UR4, 0x18 ;  /* 0x0000000425047291 */ /* 0x000fe2000f8ec0ff */
[----:B------:R-:W-:Y:S01]  /*3d20*/  IMAD.MOV.U32 R37, RZ, RZ, 0x1 ;  /* 0x00000001ff257424 */ /* 0x000fe200078e00ff */
[----:B------:R-:W-:Y:S01]  /*3d30*/  UISETP.NE.AND UP0, UPT, UR8, 0x2, UPT ;  /* 0x000000020800788c */ /* 0x000fe2000bf05270 */
[----:B------:R-:W-:Y:S01]  /*3d40*/  IMAD.MOV.U32 R36, RZ, RZ, RZ ;  /* 0x000000ffff247224 */ /* 0x000fe200078e00ff */
[----:B------:R-:W-:Y:S01]  /*3d50*/  UIADD3 UR5, UPT, UPT, UR4, 0xb8, URZ ;  /* 0x000000b804057890 */ /* 0x000fe2000fffe0ff */
[----:B------:R-:W2:Y:S01]  /*3d60*/  LDC R27, c[0x0][0x370] ;  /* 0x0000dc00ff1b7b82 */ /* 0x000ea20000000800 */
[----:B-----5:R-:W-:Y:S01]  /*3d70*/  MOV R32, 0x2000 ;  /* 0x0000200000207802 */ /* 0x020fe20000000f00 */
[----:B------:R-:W-:-:S02]  /*3d80*/  UPLOP3.LUT UP1, UPT, UPT, UPT, UPT, 0x40, 0x4 ;  /* 0x000000000004789c */ /* 0x000fc40003f2e870 */
[----:B------:R-:W-:Y:S02]  /*3d90*/  USEL UR6, URZ, 0x1, UP0 ;  /* 0x00000001ff067887 */ /* 0x000fe40008000000 */
[----:B------:R-:W-:Y:S02]  /*3da0*/  UIADD3 UR57, UPT, UPT, UR4, 0xa0, URZ ;  /* 0x000000a004397890 */ /* 0x000fe4000fffe0ff */
[----:B------:R-:W4:Y:S01]  /*3db0*/  LDC R8, c[0x0][0xd0c] ;  /* 0x00034300ff087b82 */ /* 0x000f220000000800 */
[----:B------:R-:W-:Y:S02]  /*3dc0*/  UIADD3 UR49, UPT, UPT, UR4, 0xa8, URZ ;  /* 0x000000a804317890 */ /* 0x000fe4000fffe0ff */
[----:B------:R-:W-:Y:S02]  /*3dd0*/  UIADD3 UR41, UPT, UPT, UR4, 0xb0, URZ ;  /* 0x000000b004297890 */ /* 0x000fe4000fffe0ff */
[----:B------:R-:W-:-:S03]  /*3de0*/  UPRMT UR5, UR37, 0x654, UR5 ;  /* 0x0000065425057896 */ /* 0x000fc60008000005 */
[----:B------:R-:W2:Y:S01]  /*3df0*/  LDC R21, c[0x0][0xd20] ;  /* 0x00034800ff157b82 */ /* 0x000ea20000000800 */
[----:B-1----:R-:W-:-:S07]  /*3e00*/  ISETP.NE.AND P1, PT, R0, 0x1, PT ;  /* 0x000000010000780c */ /* 0x002fce0003f25270 */
[----:B------:R-:W1:Y:S08]  /*3e10*/  LDC.64 R38, c[0x0][0x348] ;  /* 0x0000d200ff267b82 */ /* 0x000e700000000a00 */
[----:B------:R-:W1:Y:S08]  /*3e20*/  LDC.64 R18, c[0x0][0xa88] ;  /* 0x0002a200ff127b82 */ /* 0x000e700000000a00 */
[----:B------:R-:W1:Y:S08]  /*3e30*/  LDC.64 R24, c[0x0][0xd10] ;  /* 0x00034400ff187b82 */ /* 0x000e700000000a00 */
[----:B------:R-:W1:Y:S08]  /*3e40*/  LDC.64 R6, c[0x0][0xd18] ;  /* 0x00034600ff067b82 */ /* 0x000e700000000a00 */
[----:B------:R-:W1:Y:S08]  /*3e50*/  LDC.64 R4, c[0x0][0xd28] ;  /* 0x00034a00ff047b82 */ /* 0x000e700000000a00 */
[----:B------:R-:W1:Y:S08]  /*3e60*/  LDC.64 R22, c[0x0][0xa90] ;  /* 0x0002a400ff167b82 */ /* 0x000e700000000a00 */
[----:B--2-4-:R-:W1:Y:S02]  /*3e70*/  LDC R26, c[0x0][0x374] ;  /* 0x0000dd00ff1a7b82 */ /* 0x014e640000000800 */
.L_x_82:
[----:B------:R-:W-:Y:S02]  /*3e80*/  LEA R0, R36, UR4, 0x3 ;  /* 0x0000000424007c11 */ /* 0x000fe4000f8e18ff */
[----:B------:R-:W-:Y:S02]  /*3e90*/  SHF.L.U32 R3, R34, 0x1f, RZ ;  /* 0x0000001f22037819 */ /* 0x000fe400000006ff */
[----:B------:R-:W-:Y:S02]  /*3ea0*/  LEA R28, R36, UR4, 0x4 ;  /* 0x00000004241c7c11 */ /* 0x000fe4000f8e20ff */
[----:B------:R-:W2:Y:S02]  /*3eb0*/  SYNCS.PHASECHK.TRANS64.TRYWAIT P0, [R0+URZ+0xf0], R3 ;  /* 0x0000f003000075a7 */ /* 0x000ea400080011ff */
[----:B--2-4-:R-:W-:Y:S05]  /*3ec0*/  @!P0 BRA `(.L_x_72) ;  /* 0x0000005000f08947 */ /* 0x014fea0003800000 */
.L_x_169:
[----:B---3--:R-:W-:Y:S01]  /*3ed0*/  ISETP.GE.AND P0, PT, R2, 0x1, PT ;  /* 0x000000010200780c */ /* 0x008fe20003f06270 */
[----:B------:R-:W3:Y:S01]  /*3ee0*/  LDS.128 R28, [R28+0x160] ;  /* 0x000160001c1c7984 */ /* 0x000ee20000000c00 */
[----:B--2---:R-:W-:Y:S01]  /*3ef0*/  VIADD R0, R0, 0x100 ;  /* 0x0000010000007836 */ /* 0x004fe20000000000 */
[----:B------:R-:W-:Y:S01]  /*3f00*/  @!PT LDS RZ, [RZ] ;  /* 0x00000000fffff984 */ /* 0x000fe20000000800 */
[----:B------:R-:W-:Y:S01]  /*3f10*/  @!PT LDS RZ, [RZ] ;  /* 0x00000000fffff984 */ /* 0x000fe20000000800 */
[----:B------:R-:W-:Y:S01]  /*3f20*/  @!PT LDS RZ, [RZ] ;  /* 0x00000000fffff984 */ /* 0x000fe20000000800 */
[----:B------:R-:W-:Y:S01]  /*3f30*/  @!PT LDS RZ, [RZ] ;  /* 0x00000000fffff984 */ /* 0x000fe20000000800 */
[----:B------:R2:W-:Y:S06]  /*3f40*/  MEMBAR.ALL.CTA ;  /* 0x0000000000007992 */ /* 0x0005ec0000008000 */
[----:B--2---:R-:W2:Y:S01]  /*3f50*/  FENCE.VIEW.ASYNC.S ;  /* 0x00000000000073c6 */ /* 0x004ea20000000000 */
[----:B------:R-:W-:Y:S04]  /*3f60*/  PRMT R0, RZ, 0x654, R0 ;  /* 0x00000654ff007816 */ /* 0x000fe80000000000 */
[----:B--2---:R2:W-:Y:S01]  /*3f70*/  SYNCS.ARRIVE.TRANS64.RED.A1T0 RZ, [R0+URZ], RZ ;  /* 0x000000ff00ff79a7 */ /* 0x0045e200081004ff */
[----:B---3--:R-:W-:Y:S11]  /*3f80*/  LOP3.LUT P3, RZ, R30, 0x1, RZ, 0xc0, !PT ;  /* 0x000000011eff7812 */ /* 0x008ff6000786c0ff */
[----:B------:R-:W-:Y:S02]  /*3f90*/  @!UPT UIADD3 URZ, UPT, UPT, URZ, URZ, URZ ;  /* 0x000000fffffff290 */ /* 0x000fe4000fffe0ff */
[----:B------:R-:W-:Y:S02]  /*3fa0*/  @P3 MOV R13, R28 ;  /* 0x0000001c000d3202 */ /* 0x000fe40000000f00 */
[----:B------:R-:W-:Y:S01]  /*3fb0*/  @P3 LOP3.LUT R10, R29, 0xffff, RZ, 0xc0, !PT ;  /* 0x0000ffff1d0a3812 */ /* 0x000fe200078ec0ff */
[----:B--2---:R-:W-:Y:S06]  /*3fc0*/  @!P0 BRA `(.L_x_73) ;  /* 0x0000000000a48947 */ /* 0x004fec0003800000 */
[----:B-1----:R-:W-:Y:S01]  /*3fd0*/  IMAD.HI.U32 R42, R26, R7, RZ ;  /* 0x000000071a2a7227 */ /* 0x002fe200078e00ff */
[----:B------:R-:W-:Y:S02]  /*3fe0*/  ISETP.NE.AND P0, PT, R6, 0x1, PT ;  /* 0x000000010600780c */ /* 0x000fe40003f05270 */
[----:B------:R-:W-:Y:S01]  /*3ff0*/  ISETP.NE.AND P2, PT, R2, 0x1, PT ;  /* 0x000000010200780c */ /* 0x000fe20003f45270 */
[-C--:B------:R-:W-:Y:S01]  /*4000*/  IMAD.HI.U32 R40, R27, R24.reuse, RZ ;  /* 0x000000181b287227 */ /* 0x080fe200078e00ff */
[----:B------:R-:W-:Y:S02]  /*4010*/  SHF.R.U32.HI R41, RZ, R21, R42 ;  /* 0x00000015ff297219 */ /* 0x000fe4000001162a */
[----:B------:R-:W-:Y:S01]  /*4020*/  ISETP.NE.AND P4, PT, R8, 0x1, PT ;  /* 0x000000010800780c */ /* 0x000fe20003f85270 */
[----:B------:R-:W-:Y:S01]  /*4030*/  IMAD.HI.U32 R46, R10, R7, RZ ;  /* 0x000000070a2e7227 */ /* 0x000fe200078e00ff */
[----:B------:R-:W-:Y:S02]  /*4040*/  SHF.R.U32.HI R40, RZ, R25, R40 ;  /* 0x00000019ff287219 */ /* 0x000fe40000011628 */
[----:B------:R-:W-:Y:S01]  /*4050*/  SEL R3, R26, R41, !P0 ;  /* 0x000000291a037207 */ /* 0x000fe20004000000 */
[----:B------:R-:W-:Y:S01]  /*4060*/  IMAD.HI.U32 R42, R13, R24, RZ ;  /* 0x000000180d2a7227 */ /* 0x000fe200078e00ff */
[----:B------:R-:W-:Y:S02]  /*4070*/  SEL R11, R27, R40, !P4 ;  /* 0x000000281b0b7207 */ /* 0x000fe40006000000 */
[----:B------:R-:W-:Y:S01]  /*4080*/  SHF.R.U32.HI R41, RZ, R21, R46 ;  /* 0x00000015ff297219 */ /* 0x000fe2000001162e */
[-C--:B------:R-:W-:Y:S01]  /*4090*/  IMAD.HI.U32 R44, R3, R4.reuse, RZ ;  /* 0x00000004032c7227 */ /* 0x080fe200078e00ff */
[----:B------:R-:W-:Y:S02]  /*40a0*/  SHF.R.U32.HI R42, RZ, R25, R42 ;  /* 0x00000019ff2a7219 */ /* 0x000fe4000001162a */
[----:B------:R-:W-:Y:S01]  /*40b0*/  SEL R9, R10, R41, !P0 ;  /* 0x000000290a097207 */ /* 0x000fe20004000000 */
[-C--:B------:R-:W-:Y:S01]  /*40c0*/  IMAD.HI.U32 R40, R11, R4.reuse, RZ ;  /* 0x000000040b287227 */ /* 0x080fe200078e00ff */
[-C--:B------:R-:W-:Y:S03]  /*40d0*/  @P2 SHF.R.U32.HI R3, RZ, R5.reuse, R44 ;  /* 0x00000005ff032219 */ /* 0x080fe6000001162c */
[----:B------:R-:W-:Y:S01]  /*40e0*/  IMAD.HI.U32 R16, R9, R4, RZ ;  /* 0x0000000409107227 */ /* 0x000fe200078e00ff */
[----:B------:R-:W-:Y:S03]  /*40f0*/  @P2 SHF.R.U32.HI R11, RZ, R5, R40 ;  /* 0x00000005ff0b2219 */ /* 0x000fe60000011628 */
[C---:B------:R-:W-:Y:S01]  /*4100*/  IMAD R12, R2.reuse, R3, RZ ;  /* 0x00000003020c7224 */ /* 0x040fe200078e02ff */
[----:B------:R-:W-:Y:S01]  /*4110*/  SEL R3, R13, R42, !P4 ;  /* 0x0000002a0d037207 */ /* 0x000fe20006000000 */
[C---:B------:R-:W-:Y:S01]  /*4120*/  IMAD R14, R2.reuse, R11, RZ ;  /* 0x0000000b020e7224 */ /* 0x040fe200078e02ff */
[----:B------:R-:W-:Y:S02]  /*4130*/  SHF.R.U32.HI R16, RZ, R5, R16 ;  /* 0x00000005ff107219 */ /* 0x000fe40000011610 */
[C---:B------:R-:W-:Y:S02]  /*4140*/  ISETP.GE.AND P0, PT, R9.reuse, R12, PT ;  /* 0x0000000c0900720c */ /* 0x040fe40003f06270 */
[----:B------:R-:W-:Y:S02]  /*4150*/  SEL R17, R9, R16, !P2 ;  /* 0x0000001009117207 */ /* 0x000fe40005000000 */
[C---:B------:R-:W-:Y:S03]  /*4160*/  ISETP.GE.OR P0, PT, R3.reuse, R14, P0 ;  /* 0x0000000e0300720c */ /* 0x040fe60000706670 */
[----:B------:R-:W-:Y:S04]  /*4170*/  IMAD.MOV R15, RZ, RZ, -R17 ;  /* 0x000000ffff0f7224 */ /* 0x000fe800078e0a11 */
[----:B------:R-:W-:Y:S06]  /*4180*/  IMAD R15, R2, R15, R9 ;  /* 0x0000000f020f7224 */ /* 0x000fec00078e0209 */
[C---:B------:R-:W-:Y:S05]  /*4190*/  @!P0 IMAD.HI.U32 R12, R3.reuse, R4, RZ ;  /* 0x00000004030c8227 */ /* 0x040fea00078e00ff */
[----:B------:R-:W-:Y:S04]  /*41a0*/  @!P0 SHF.R.U32.HI R12, RZ, R5, R12 ;  /* 0x00000005ff0c8219 */ /* 0x000fe8000001160c */
[----:B------:R-:W-:Y:S01]  /*41b0*/  @!P0 SEL R0, R3, R12, !P2 ;  /* 0x0000000c03008207 */ /* 0x000fe20005000000 */
[----:B------:R-:W-:Y:S03]  /*41c0*/  IMAD.MOV R12, RZ, RZ, -R3 ;  /* 0x000000ffff0c7224 */ /* 0x000fe600078e0a03 */
[----:B------:R-:W-:Y:S01]  /*41d0*/  @!P0 IADD3 R16, PT, PT, R17, -R0, RZ ;  /* 0x8000000011108210 */ /* 0x000fe20007ffe0ff */
[----:B------:R-:W-:Y:S01]  /*41e0*/  @!P0 IMAD R0, R11, R15, R0 ;  /* 0x0000000f0b008224 */ /* 0x000fe200078e0200 */
[----:B------:R-:W-:Y:S01]  /*41f0*/  IADD3 R11, PT, PT, -R9, RZ, RZ ;  /* 0x000000ff090b7210 */ /* 0x000fe20007ffe1ff */
[----:B------:R-:W-:Y:S02]  /*4200*/  IMAD R13, R8, R12, R13 ;  /* 0x0000000c080d7224 */ /* 0x000fe400078e020d */
[----:B------:R-:W-:Y:S02]  /*4210*/  @!P0 IMAD R9, R16, R2, R3 ;  /* 0x0000000210098224 */ /* 0x000fe400078e0203 */
[----:B------:R-:W-:Y:S02]  /*4220*/  @!P0 IMAD.MOV.U32 R3, RZ, RZ, R0 ;  /* 0x000000ffff038224 */ /* 0x000fe400078e0000 */
[----:B------:R-:W-:Y:S02]  /*4230*/  IMAD R10, R6, R11, R10 ;  /* 0x0000000b060a7224 */ /* 0x000fe400078e020a */
[----:B------:R-:W-:Y:S02]  /*4240*/  IMAD R13, R3, R8, R13 ;  /* 0x00000008030d7224 */ /* 0x000fe400078e020d */
[----:B------:R-:W-:Y:S02]  /*4250*/  IMAD R10, R9, R6, R10 ;  /* 0x00000006090a7224 */ /* 0x000fe400078e020a */
.L_x_73:
[----:B------:R-:W-:Y:S05]  /*4260*/  BRA.U UP1, `(.L_x_74) ;  /* 0x0000000101107547 */ /* 0x000fea000b800000 */
[----:B------:R-:W-:Y:S04]  /*4270*/  MOV R0, UR6 ;  /* 0x0000000600007c02 */ /* 0x000fe80008000f00 */
[----:B------:R-:W-:Y:S04]  /*4280*/  SHF.L.U32 R3, R0, 0x1f, RZ ;  /* 0x0000001f00037819 */ /* 0x000fe800000006ff */
[----:B------:R-:W2:Y:S02]  /*4290*/  SYNCS.PHASECHK.TRANS64.TRYWAIT P0, [UR4+0xe8], R3 ;  /* 0x0000e803ff0075a7 */ /* 0x000ea40008001104 */
[----:B--2---:R-:W-:Y:S05]  /*42a0*/  @!P0 BRA `(.L_x_75) ;  /* 0x00000050000c8947 */ /* 0x004fea0003800000 */
.L_x_74:
[----:B-1----:R-:W-:Y:S01]  /*42b0*/  ISETP.NE.U32.AND P0, PT, R22, RZ, PT ;  /* 0x000000ff1600720c */ /* 0x002fe20003f05070 */
[----:B------:R-:W-:Y:S01]  /*42c0*/  USHF.L.U32 UR58, UR11, 0x7, URZ ;  /* 0x000000070b3a7899 */ /* 0x000fe200080006ff */
[----:B------:R-:W-:Y:S02]  /*42d0*/  R2UR UR59, R20 ;  /* 0x00000000143b72ca */ /* 0x000fe400000e0000 */
[----:B------:R-:W-:Y:S02]  /*42e0*/  ISETP.NE.AND.EX P0, PT, R23, RZ, PT, P0 ;  /* 0x000000ff1700720c */ /* 0x000fe40003f05300 */
[----:B------:R-:W-:Y:S02]  /*42f0*/  ISETP.NE.U32.AND P2, PT, R22, RZ, PT ;  /* 0x000000ff1600720c */ /* 0x000fe40003f45070 */
[----:B------:R-:W-:Y:S02]  /*4300*/  SHF.L.U32 R11, R37, 0x1f, RZ ;  /* 0x0000001f250b7819 */ /* 0x000fe400000006ff */
[----:B------:R-:W-:Y:S05]  /*4310*/  ISETP.NE.AND.EX P2, PT, R23, RZ, PT, P2 ;  /* 0x000000ff1700720c */ /* 0x000fea0003f45320 */
[----:B------:R-:W-:Y:S02]  /*4320*/  USHF.L.U32 UR59, UR59, 0x6, URZ ;  /* 0x000000063b3b7899 */ /* 0x000fe400080006ff */
[----:B------:R-:W-:Y:S10]  /*4330*/  @!P0 BRA `(.L_x_76) ;  /* 0x00000000002c8947 */ /* 0x000ff40003800000 */
[----:B------:R-:W-:Y:S01]  /*4340*/  ISETP.NE.U32.AND P0, PT, R18, RZ, PT ;  /* 0x000000ff1200720c */ /* 0x000fe20003f05070 */
[----:B------:R-:W-:Y:S03]  /*4350*/  IMAD.MOV.U32 R63, RZ, RZ, 0x1 ;  /* 0x00000001ff3f7424 */ /* 0x000fe600078e00ff */
[----:B------:R-:W-:Y:S11]  /*4360*/  ISETP.NE.AND.EX P0, PT, R19, RZ, PT, P0 ;  /* 0x000000ff1300720c */ /* 0x000ff60003f05300 */
[----:B------:R-:W-:Y:S02]  /*4370*/  @!UPT UIADD3 URZ, UPT, UPT, URZ, URZ, URZ ;  /* 0x000000fffffff290 */ /* 0x000fe4000fffe0ff */
[----:B------:R-:W1:Y:S01]  /*4380*/  @P0 LDC.64 R14, c[0x0][0xa88] ;  /* 0x0002a200ff0e0b82 */ /* 0x000e620000000a00 */
[----:B--2---:R-:W-:Y:S04]  /*4390*/  @P0 IMAD R0, R22, UR36, RZ ;  /* 0x0000002416000c24 */ /* 0x004fe8000f8e02ff */
[----:B-1----:R-:W-:Y:S04]  /*43a0*/  @P0 IMAD.WIDE R14, R0, 0x4, R14 ;  /* 0x00000004000e0825 */ /* 0x002fe800078e020e */
[----:B------:R-:W-:Y:S01]  /*43b0*/  HFMA2 R0, -RZ, RZ, 0, 5.9604644775390625e-08 ;  /* 0x00000001ff007431 */ /* 0x000fe200000001ff */
[----:B------:R1:W5:Y:S04]  /*43c0*/  @P0 LDG.E R35, desc[UR38][R14.64] ;  /* 0x000000260e230981 */ /* 0x000368000c1e1900 */
[----:B------:R-:W-:Y:S01]  /*43d0*/  @!P0 PRMT R63, R0, 0x7610, R63 ;  /* 0x00007610003f8816 */ /* 0x000fe2000000003f */
[----:B-1----:R-:W3:Y:S06]  /*43e0*/  @!P0 LDC R35, c[0x0][0xa80] ;  /* 0x0002a000ff238b82 */ /* 0x002eec0000000800 */
.L_x_76:
[----:B---3-5:R-:W-:Y:S01]  /*43f0*/  @!P2 FSETP.EQ.AND P0, PT, R35, RZ, PT ;  /* 0x000000ff2300a20b */ /* 0x028fe20003f02000 */
[----:B------:R-:W-:Y:S01]  /*4400*/  @!UPT UIADD3 URZ, UPT, UPT, URZ, URZ, URZ ;  /* 0x000000fffffff290 */ /* 0x000fe2000fffe0ff */
[----:B------:R-:W-:Y:S11]  /*4410*/  @!P2 BRA `(.L_x_77) ;  /* 0x000000000018a947 */ /* 0x000ff60003800000 */
[----:B------:R-:W-:Y:S02]  /*4420*/  LOP3.LUT P2, RZ, R63, 0xff, RZ, 0xc0, !PT ;  /* 0x000000ff3fff7812 */ /* 0x000fe4000784c0ff */
[----:B------:R-:W-:Y:S04]  /*4430*/  ISETP.NE.U32.AND P0, PT, R18, RZ, PT ;  /* 0x000000ff1200720c */ /* 0x000fe80003f05070 */
[----:B------:R-:W-:Y:S04]  /*4440*/  ISETP.NE.AND.EX P0, PT, R19, RZ, PT, P0 ;  /* 0x000000ff1300720c */ /* 0x000fe80003f05300 */
[----:B------:R-:W-:Y:S03]  /*4450*/  PLOP3.LUT P0, PT, P0, PT, PT, 0x8, 0x80 ;  /* 0x000000000080781c */ /* 0x000fe6000070e170 */
[----:B------:R-:W-:Y:S11]  /*4460*/  @P2 FSETP.EQ.AND P0, PT, R35, RZ, PT ;  /* 0x000000ff2300220b */ /* 0x000ff60003f02000 */
[----:B------:R-:W-:Y:S02]  /*4470*/  @!UPT UIADD3 URZ, UPT, UPT, URZ, URZ, URZ ;  /* 0x000000fffffff290 */ /* 0x000fe4000fffe0ff */
.L_x_77:
[----:B------:R-:W1:Y:S01]  /*4480*/  SYNCS.PHASECHK.TRANS64.TRYWAIT P2, [UR4+0xc0], R11 ;  /* 0x0000c00bff0075a7 */ /* 0x000e620008041104 */
[----:B------:R-:W-:Y:S04]  /*4490*/  ELECT P4, URZ, PT ;  /* 0x0000000000ff782f */ /* 0x000fe80003880000 */
[----:B------:R-:W-:Y:S11]  /*44a0*/  PLOP3.LUT P4, PT, P0, P4, PT, 0xf2, 0x2f ;  /* 0x00000000002f781c */ /* 0x000ff60000789e72 */
[----:B------:R-:W-:Y:S02]  /*44b0*/  @!UPT UIADD3 URZ, UPT, UPT, URZ, URZ, URZ ;  /* 0x000000fffffff290 */ /* 0x000fe4000fffe0ff */
[----:B------:R-:W-:Y:S05]  /*44c0*/  @!P4 IADD3 R9, P0, PT, R38, 0x780, RZ ;  /* 0x000007802609c810 */ /* 0x000fea0007f1e0ff */
[----:B--2---:R-:W-:Y:S01]  /*44d0*/  @!P4 IMAD.X R3, RZ, RZ, R39, P0 ;  /* 0x000000ffff03c224 */ /* 0x004fe200000e0627 */
[----:B-1----:R-:W-:Y:S07]  /*44e0*/  @!P2 BRA `(.L_x_78) ;  /* 0x0000004c0094a947 */ /* 0x002fee0003800000 */
.L_x_172:
[----:B------:R-:W-:Y:S01]  /*44f0*/  @!P4 R2UR UR8, R9 ;  /* 0x000000000908c2ca */ /* 0x000fe200000e0000 */
[----:B------:R-:W-:Y:S01]  /*4500*/  VOTEU.ALL UP3, P4 ;  /* 0x0000000000ff7886 */ /* 0x000fe20002060000 */
[----:B------:R-:W-:Y:S01]  /*4510*/  @!P4 R2UR UR7, R3 ;  /* 0x000000000307c2ca */ /* 0x000fe200000e0000 */
[----:B------:R-:W-:Y:S01]  /*4520*/  VOTEU.ALL UP2, P4 ;  /* 0x0000000000ff7886 */ /* 0x000fe20002040000 */
[----:B------:R-:W-:Y:S01]  /*4530*/  UMOV UR14, 0x0 ;  /* 0x00000000000e7882 */ /* 0x000fe20000000000 */
[----:B------:R-:W-:Y:S01]  /*4540*/  UMOV UR15, 0x10000000 ;  /* 0x10000000000f7882 */ /* 0x000fe20000000000 */
[----:B------:R-:W-:Y:S01]  /*4550*/  @!UP3 UIADD3 UR56, UPT, UPT, UR4, 0x200, URZ ;  /* 0x000002000438b890 */ /* 0x000fe2000fffe0ff */
[----:B-1----:R-:W-:Y:S01]  /*4560*/  @!P4 IMAD.MOV.U32 R0, RZ, RZ, 0x2000 ;  /* 0x00002000ff00c424 */ /* 0x002fe200078e00ff */
[----:B------:R-:W-:Y:S01]  /*4570*/  UMOV UR60, UR36 ;  /* 0x00000024003c7c82 */ /* 0x000fe20008000000 */
[----:B------:R-:W-:Y:S01]  /*4580*/  @!UP3 UIADD3 UR26, UPT, UPT, UR58, 0x20, URZ ;  /* 0x000000203a1ab890 */ /* 0x000fe2000fffe0ff */
[----:B------:R-:W-:Y:S01]  /*4590*/  @!P4 IADD3 R9, P0, PT, R38, 0x780, RZ ;  /* 0x000007802609c810 */ /* 0x000fe20007f1e0ff */
[----:B------:R-:W-:Y:S02]  /*45a0*/  @!UP3 UIADD3 UR24, UPT, UPT, UR4, 0xa00, URZ ;  /* 0x00000a000418b890 */ /* 0x000fe4000fffe0ff */
[----:B------:R-:W-:Y:S01]  /*45b0*/  IMAD.U32 R14, RZ, RZ, UR8 ;  /* 0x00000008ff0e7e24 */ /* 0x000fe2000f8e00ff */
[----:B------:R-:W-:Y:S01]  /*45c0*/  VOTEU.ALL UP1, P4 ;  /* 0x0000000000ff7886 */ /* 0x000fe20002020000 */
[----:B------:R-:W-:Y:S01]  /*45d0*/  IMAD.U32 R15, RZ, RZ, UR7 ;  /* 0x00000007ff0f7e24 */ /* 0x000fe2000f8e00ff */
[----:B------:R-:W-:Y:S01]  /*45e0*/  UMOV UR25, UR57 ;  /* 0x0000003900197c82 */ /* 0x000fe20008000000 */
[----:B------:R-:W-:Y:S01]  /*45f0*/  UMOV UR27, UR59 ;  /* 0x0000003b001b7c82 */ /* 0x000fe20008000000 */
[----:B------:R-:W-:Y:S01]  /*4600*/  @!P4 R2UR UR22, R14 ;  /* 0x000000000e16c2ca */ /* 0x000fe200000e0000 */
[----:B------:R-:W-:Y:S01]  /*4610*/  UMOV UR28, UR36 ;  /* 0x00000024001c7c82 */ /* 0x000fe20008000000 */
[----:B------:R-:W-:Y:S01]  /*4620*/  @!P4 R2UR UR23, R15 ;  /* 0x000000000f17c2ca */ /* 0x000fe200000e0000 */
[----:B------:R-:W-:Y:S01]  /*4630*/  @!UP3 UIADD3 UR18, UPT, UPT, UR58, 0x40, URZ ;  /* 0x000000403a12b890 */ /* 0x000fe2000fffe0ff */
[----:B------:R-:W-:Y:S01]  /*4640*/  @!P4 IMAD.X R3, RZ, RZ, R39, P0 ;  /* 0x000000ffff03c224 */ /* 0x000fe200000e0627 */
[----:B------:R-:W-:Y:S01]  /*4650*/  @!UP3 UIADD3 UR16, UPT, UPT, UR4, 0x1200, URZ ;  /* 0x000012000410b890 */ /* 0x000fe2000fffe0ff */
[----:B------:R-:W-:Y:S01]  /*4660*/  VOTEU.ALL UP0, P4 ;  /* 0x0000000000ff7886 */ /* 0x000fe20002000000 */
[----:B------:R-:W-:Y:S01]  /*4670*/  UMOV UR17, UR57 ;  /* 0x0000003900117c82 */ /* 0x000fe20008000000 */
[----:B------:R-:W-:Y:S01]  /*4680*/  UMOV UR19, UR59 ;  /* 0x0000003b00137c82 */ /* 0x000fe20008000000 */
[----:B------:R-:W-:Y:S01]  /*4690*/  UMOV UR20, UR36 ;  /* 0x0000002400147c82 */ /* 0x000fe20008000000 */
[----:B------:R-:W-:Y:S02]  /*46a0*/  @!UP3 UIADD3 UR10, UPT, UPT, UR58, 0x60, URZ ;  /* 0x000000603a0ab890 */ /* 0x000fe4000fffe0ff */
[----:B------:R-:W-:Y:S03]  /*46b0*/  @!UP3 UIADD3 UR8, UPT, UPT, UR4, 0x1a00, URZ ;  /* 0x00001a000408b890 */ /* 0x000fe6000fffe0ff */
[----:B------:R1:W-:Y:S01]  /*46c0*/  @!UP2 UTMALDG.3D [UR56], [UR22], desc[UR14] ;  /* 0x00000e381600a5b4 */ /* 0x0003e20008011000 */
[----:B------:R-:W-:Y:S01]  /*46d0*/  UMOV UR9, UR57 ;  /* 0x0000003900097c82 */ /* 0x000fe20008000000 */
[----:B------:R-:W-:Y:S01]  /*46e0*/  UMOV UR11, UR59 ;  /* 0x0000003b000b7c82 */ /* 0x000fe20008000000 */
[----:B------:R-:W-:Y:S01]  /*46f0*/  UMOV UR12, UR36 ;  /* 0x00000024000c7c82 */ /* 0x000fe20008000000 */
[----:B------:R-:W-:Y:S01]  /*4700*/  UPRMT UR7, UR37, 0x654, UR57 ;  /* 0x0000065425077896 */ /* 0x000fe20008000039 */
[----:B------:R1:W-:Y:S01]  /*4710*/  @!UP1 UTMALDG.3D [UR24], [UR22], desc[UR14] ;  /* 0x00000e18160095b4 */ /* 0x0003e20008011000 */
[----:B------:R-:W-:Y:S01]  /*4720*/  VOTEU.ALL UP1, P4 ;  /* 0x0000000000ff7886 */ /* 0x000fe20002020000 */
[----:B------:R1:W-:Y:S04]  /*4730*/  @!UP0 UTMALDG.3D [UR16], [UR22], desc[UR14] ;  /* 0x00000e10160085b4 */ /* 0x0003e80008011000 */
[----:B------:R1:W-:Y:S01]  /*4740*/  @!UP1 UTMALDG.3D [UR8], [UR22], desc[UR14] ;  /* 0x00000e08160095b4 */ /* 0x0003e20008011000 */
[----:B------:R1:W-:Y:S01]  /*4750*/  @!P4 SYNCS.ARRIVE.TRANS64.RED.A0TR RZ, [UR4+0xa0], R0 ;  /* 0x0000a000ffffc9a7 */ /* 0x0003e20008300404 */
[----:B------:R-:W-:Y:S01]  /*4760*/  SYNCS.ARRIVE.TRANS64.RED.A1T0 RZ, [UR7], RZ ;  /* 0x000000ffffff79a7 */ /* 0x000fe20008100407 */
[----:B------:R-:W2:Y:S02]  /*4770*/  SYNCS.PHASECHK.TRANS64.TRYWAIT P2, [UR4+0xc8], R11 ;  /* 0x0000c80bff0075a7 */ /* 0x000ea40008041104 */
[----:B-12---:R-:W-:Y:S05]  /*4780*/  @!P2 BRA `(.L_x_79) ;  /* 0x0000004c0004a947 */ /* 0x006fea0003800000 */
.L_x_174:
        /* <DEDUP_REMOVED lines=8> */
[----:B------:R-:W-:Y:S01]  /*4810*/  @!UP3 UIADD3 UR48, UPT, UPT, UR4, 0x2200, URZ ;  /* 0x000022000430b890 */ /* 0x000fe2000fffe0ff */
[----:B------:R-:W-:Y:S01]  /*4820*/  @!P4 IADD3 R40, P0, PT, R38, 0x780, RZ ;  /* 0x000007802628c810 */ /* 0x000fe20007f1e0ff */
[----:B------:R-:W-:Y:S01]  /*4830*/  UMOV UR50, UR58 ;  /* 0x0000003a00327c82 */ /* 0x000fe20008000000 */
[----:B------:R-:W-:Y:S01]  /*4840*/  UMOV UR52, UR36 ;  /* 0x0000002400347c82 */ /* 0x000fe20008000000 */
[----:B------:R-:W-:Y:S01]  /*4850*/  @!UP3 UIADD3 UR26, UPT, UPT, UR58, 0x20, URZ ;  /* 0x000000203a1ab890 */ /* 0x000fe2000fffe0ff */
[----:B------:R-:W-:Y:S01]  /*4860*/  IMAD.U32 R14, RZ, RZ, UR8 ;  /* 0x00000008ff0e7e24 */ /* 0x000fe2000f8e00ff */
[----:B------:R-:W-:Y:S01]  /*4870*/  @!UP3 UIADD3 UR24, UPT, UPT, UR4, 0x2a00, URZ ;  /* 0x00002a000418b890 */ /* 0x000fe2000fffe0ff */
[----:B------:R-:W-:Y:S01]  /*4880*/  IMAD.U32 R15, RZ, RZ, UR7 ;  /* 0x00000007ff0f7e24 */ /* 0x000fe2000f8e00ff */
[----:B------:R-:W-:Y:S01]  /*4890*/  VOTEU.ALL UP1, P4 ;  /* 0x0000000000ff7886 */ /* 0x000fe20002020000 */
[----:B------:R-:W-:Y:S01]  /*48a0*/  UMOV UR25, UR49 ;  /* 0x0000003100197c82 */ /* 0x000fe20008000000 */
[----:B------:R-:W-:Y:S01]  /*48b0*/  @!P4 R2UR UR22, R14 ;  /* 0x000000000e16c2ca */ /* 0x000fe200000e0000 */
[----:B------:R-:W-:Y:S01]  /*48c0*/  UMOV UR28, UR36 ;  /* 0x00000024001c7c82 */ /* 0x000fe20008000000 */
[----:B------:R-:W-:Y:S01]  /*48d0*/  @!P4 R2UR UR23, R15 ;  /* 0x000000000f17c2ca */ /* 0x000fe200000e0000 */
[----:B------:R-:W-:Y:S01]  /*48e0*/  UMOV UR27, UR51 ;  /* 0x00000033001b7c82 */ /* 0x000fe20008000000 */
        /* <DEDUP_REMOVED lines=8> */
[----:B------:R-:W-:Y:S02]  /*4970*/  @!UP3 UIADD3 UR8, UPT, UPT, UR4, 0x3a00, URZ ;  /* 0x00003a000408b890 */ /* 0x000fe4000fffe0ff */
        /* <DEDUP_REMOVED lines=13> */
.L_x_176:
[----:B------:R-:W2:Y:S01]  /*4a50*/  LDC.64 R16, c[0x0][0xd10] ;  /* 0x00034400ff107b82 */ /* 0x000ea20000000a00 */
[----:B------:R-:W-:Y:S01]  /*4a60*/  @!P4 R2UR UR8, R40 ;  /* 0x000000002808c2ca */ /* 0x000fe200000e0000 */
[----:B------:R-:W-:Y:S01]  /*4a70*/  VOTEU.ALL UP3, P4 ;  /* 0x0000000000ff7886 */ /* 0x000fe20002060000 */
[----:B------:R-:W-:Y:S01]  /*4a80*/  @!P4 R2UR UR7, R20 ;  /* 0x000000001407c2ca */ /* 0x000fe200000e0000 */
[----:B------:R-:W-:Y:S01]  /*4a90*/  VOTEU.ALL UP2, P4 ;  /* 0x0000000000ff7886 */ /* 0x000fe20002040000 */
[----:B------:R-:W-:Y:S03]  /*4aa0*/  UMOV UR14, 0x0 ;  /* 0x00000000000e7882 */ /* 0x000fe60000000000 */
[----:B------:R-:W3:Y:S01]  /*4ab0*/  LDC.64 R14, c[0x0][0xd18] ;  /* 0x00034600ff0e7b82 */ /* 0x000ee20000000a00 */
[----:B------:R-:W-:Y:S01]  /*4ac0*/  @!UP3 UIADD3 UR43, UPT, UPT, UR59, 0x20, URZ ;  /* 0x000000203b2bb890 */ /* 0x000fe2000fffe0ff */
[----:B------:R-:W-:Y:S01]  /*4ad0*/  @!P4 IMAD.MOV.U32 R20, RZ, RZ, 0x2000 ;  /* 0x00002000ff14c424 */ /* 0x000fe200078e00ff */
[----:B------:R-:W-:Y:S01]  /*4ae0*/  @!UP3 UIADD3 UR40, UPT, UPT, UR4, 0x4200, URZ ;  /* 0x000042000428b890 */ /* 0x000fe2000fffe0ff */
[----:B------:R-:W-:Y:S01]  /*4af0*/  @P3 SHF.R.U32.HI R33, RZ, 0x10, R29 ;  /* 0x00000010ff213819 */ /* 0x000fe2000001161d */
[----:B------:R-:W-:Y:S03]  /*4b00*/  UMOV UR15, 0x10000000 ;  /* 0x10000000000f7882 */ /* 0x000fe60000000000 */
[----:B-1----:R-:W1:Y:S01]  /*4b10*/  @!P1 LDC R0, c[0x0][0xd20] ;  /* 0x00034800ff009b82 */ /* 0x002e620000000800 */
[----:B------:R-:W-:Y:S01]  /*4b20*/  UMOV UR42, UR58 ;  /* 0x0000003a002a7c82 */ /* 0x000fe20008000000 */
[----:B------:R-:W-:Y:S01]  /*4b30*/  IMAD.U32 R40, RZ, RZ, UR8 ;  /* 0x00000008ff287e24 */ /* 0x000fe2000f8e00ff */
[----:B------:R-:W-:Y:S05]  /*4b40*/  UMOV UR44, UR36 ;  /* 0x00000024002c7c82 */ /* 0x000fea0008000000 */
[----:B------:R-:W4:Y:S01]  /*4b50*/  @!P1 LDC R3, c[0x0][0xd0c] ;  /* 0x00034300ff039b82 */ /* 0x000f220000000800 */
[----:B------:R-:W-:Y:S01]  /*4b60*/  IMAD.U32 R41, RZ, RZ, UR7 ;  /* 0x00000007ff297e24 */ /* 0x000fe2000f8e00ff */
[----:B------:R-:W-:Y:S01]  /*4b70*/  @!UP3 UIADD3 UR26, UPT, UPT, UR58, 0x20, URZ ;  /* 0x000000203a1ab890 */ /* 0x000fe2000fffe0ff */
[----:B------:R-:W-:Y:S01]  /*4b80*/  @!P4 R2UR UR22, R40 ;  /* 0x000000002816c2ca */ /* 0x000fe200000e0000 */
[----:B------:R-:W-:Y:S01]  /*4b90*/  @!UP3 UIADD3 UR24, UPT, UPT, UR4, 0x4a00, URZ ;  /* 0x00004a000418b890 */ /* 0x000fe2000fffe0ff */
[----:B------:R-:W-:Y:S01]  /*4ba0*/  VIADD R36, R36, 0x1 ;  /* 0x0000000124247836 */ /* 0x000fe20000000000 */
[----:B------:R-:W-:Y:S01]  /*4bb0*/  @!P4 R2UR UR23, R41 ;  /* 0x000000002917c2ca */ /* 0x000fe200000e0000 */
[----:B------:R-:W-:Y:S01]  /*4bc0*/  VOTEU.ALL UP1, P4 ;  /* 0x0000000000ff7886 */ /* 0x000fe20002020000 */
[----:B------:R-:W-:Y:S01]  /*4bd0*/  UMOV UR25, UR41 ;  /* 0x0000002900197c82 */ /* 0x000fe20008000000 */
[----:B------:R-:W-:Y:S01]  /*4be0*/  UMOV UR28, UR36 ;  /* 0x00000024001c7c82 */ /* 0x000fe20008000000 */
[----:B------:R-:W-:Y:S01]  /*4bf0*/  UMOV UR27, UR43 ;  /* 0x0000002b001b7c82 */ /* 0x000fe20008000000 */
[----:B------:R-:W-:Y:S02]  /*4c00*/  @!UP3 UIADD3 UR18, UPT, UPT, UR58, 0x40, URZ ;  /* 0x000000403a12b890 */ /* 0x000fe4000fffe0ff */
[----:B------:R-:W-:Y:S01]  /*4c10*/  @!UP3 UIADD3 UR16, UPT, UPT, UR4, 0x5200, URZ ;  /* 0x000052000410b890 */ /* 0x000fe2000fffe0ff */
[----:B------:R-:W-:Y:S01]  /*4c20*/  VOTEU.ALL UP0, P4 ;  /* 0x0000000000ff7886 */ /* 0x000fe20002000000 */
[----:B------:R-:W-:Y:S01]  /*4c30*/  UMOV UR17, UR41 ;  /* 0x0000002900117c82 */ /* 0x000fe20008000000 */
[----:B------:R-:W-:Y:S01]  /*4c40*/  UMOV UR20, UR36 ;  /* 0x0000002400147c82 */ /* 0x000fe20008000000 */
[----:B------:R-:W-:Y:S02]  /*4c50*/  UMOV UR19, UR43 ;  /* 0x0000002b00137c82 */ /* 0x000fe40008000000 */
[----:B------:R1:W-:Y:S01]  /*4c60*/  @!UP2 UTMALDG.3D [UR40], [UR22], desc[UR14] ;  /* 0x00000e281600a5b4 */ /* 0x0003e20008011000 */
[----:B------:R-:W-:Y:S02]  /*4c70*/  @!UP3 UIADD3 UR10, UPT, UPT, UR58, 0x60, URZ ;  /* 0x000000603a0ab890 */ /* 0x000fe4000fffe0ff */
[----:B------:R-:W-:Y:S01]  /*4c80*/  @!UP3 UIADD3 UR8, UPT, UPT, UR4, 0x5a00, URZ ;  /* 0x00005a000408b890 */ /* 0x000fe2000fffe0ff */
[----:B------:R-:W-:Y:S01]  /*4c90*/  UMOV UR9, UR41 ;  /* 0x0000002900097c82 */ /* 0x000fe20008000000 */
[----:B------:R-:W-:Y:S01]  /*4ca0*/  UMOV UR12, UR36 ;  /* 0x00000024000c7c82 */ /* 0x000fe20008000000 */
[----:B------:R-:W-:Y:S01]  /*4cb0*/  UMOV UR11, UR43 ;  /* 0x0000002b000b7c82 */ /* 0x000fe20008000000 */
[----:B------:R1:W-:Y:S01]  /*4cc0*/  @!UP1 UTMALDG.3D [UR24], [UR22], desc[UR14] ;  /* 0x00000e18160095b4 */ /* 0x0003e20008011000 */
[----:B------:R-:W-:Y:S01]  /*4cd0*/  VOTEU.ALL UP1, P4 ;  /* 0x0000000000ff7886 */ /* 0x000fe20002020000 */
[----:B------:R-:W-:Y:S01]  /*4ce0*/  UPRMT UR7, UR37, 0x654, UR41 ;  /* 0x0000065425077896 */ /* 0x000fe20008000029 */
[----:B--2---:R-:W-:Y:S01]  /*4cf0*/  @!P1 IMAD.HI.U32 R12, R13, R16, RZ ;  /* 0x000000100d0c9227 */ /* 0x004fe200078e00ff */
[----:B---3--:R-:W-:Y:S02]  /*4d00*/  @!P1 ISETP.NE.AND P0, PT, R14, 0x1, PT ;  /* 0x000000010e00980c */ /* 0x008fe40003f05270 */
[----:B----4-:R-:W-:Y:S01]  /*4d10*/  @!P1 ISETP.NE.AND P2, PT, R3, 0x1, PT ;  /* 0x000000010300980c */ /* 0x010fe20003f45270 */
[C---:B------:R-:W-:Y:S01]  /*4d20*/  @!P1 IMAD.HI.U32 R9, R10.reuse, R15, RZ ;  /* 0x0000000f0a099227 */ /* 0x040fe200078e00ff */
[----:B------:R2:W-:Y:S02]  /*4d30*/  @!UP0 UTMALDG.3D [UR16], [UR22], desc[UR14] ;  /* 0x00000e10160085b4 */ /* 0x0005e40008011000 */
[----:B------:R-:W-:Y:S02]  /*4d40*/  @!P1 SHF.R.U32.HI R12, RZ, R17, R12 ;  /* 0x00000011ff0c9219 */ /* 0x000fe4000001160c */
[----:B-1----:R-:W-:Y:S02]  /*4d50*/  @!P1 SHF.R.U32.HI R9, RZ, R0, R9 ;  /* 0x00000000ff099219 */ /* 0x002fe40000011609 */
[----:B------:R-:W-:Y:S01]  /*4d60*/  @!P1 SEL R12, R13, R12, !P2 ;  /* 0x0000000c0d0c9207 */ /* 0x000fe20005000000 */
[----:B------:R2:W-:Y:S01]  /*4d70*/  @!UP1 UTMALDG.3D [UR8], [UR22], desc[UR14] ;  /* 0x00000e08160095b4 */ /* 0x0005e20008011000 */
[----:B------:R2:W-:Y:S01]  /*4d80*/  @!P4 SYNCS.ARRIVE.TRANS64.RED.A0TR RZ, [UR4+0xb0], R20 ;  /* 0x0000b014ffffc9a7 */ /* 0x0005e20008300404 */
[----:B------:R-:W-:Y:S05]  /*4d90*/  @!P1 SEL R9, R10, R9, !P0 ;  /* 0x000000090a099207 */ /* 0x000fea0004000000 */
[----:B------:R-:W-:Y:S02]  /*4da0*/  @!P1 IMAD.IADD R0, R9, 0x1, -R12 ;  /* 0x0000000109009824 */ /* 0x000fe400078e0a0c */
[----:B------:R-:W-:Y:S02]  /*4db0*/  @!P1 IMAD.IADD R9, R12, 0x1, -R9 ;  /* 0x000000010c099824 */ /* 0x000fe400078e0a09 */
[----:B------:R-:W-:Y:S02]  /*4dc0*/  @!P1 IMAD R13, R0, R3, R13 ;  /* 0x00000003000d9224 */ /* 0x000fe400078e020d */
[----:B------:R-:W-:Y:S01]  /*4dd0*/  @!P1 IMAD R10, R9, R14, R10 ;  /* 0x0000000e090a9224 */ /* 0x000fe200078e020a */
[----:B------:R-:W-:Y:S01]  /*4de0*/  SYNCS.ARRIVE.TRANS64.RED.A1T0 RZ, [UR7], RZ ;  /* 0x000000ffffff79a7 */ /* 0x000fe20008100407 */
[----:B------:R-:W1:Y:S02]  /*4df0*/  SYNCS.PHASECHK.TRANS64.TRYWAIT P5, [UR4+0xd8], R11 ;  /* 0x0000d80bff0075a7 */ /* 0x000e6400080a1104 */
[----:B-12---:R-:W-:Y:S05]  /*4e00*/  @!P5 BRA `(.L_x_81) ;  /* 0x000000440094d947 */ /* 0x006fea0003800000 */
.L_x_178:
[----:B------:R-:W-:Y:S01]  /*4e10*/  @!P4 IADD3 R3, P0, PT, R38, 0x780, RZ ;  /* 0x000007802603c810 */ /* 0x000fe20007f1e0ff */
[----:B------:R-:W-:Y:S01]  /*4e20*/  VOTEU.ALL UP2, P4 ;  /* 0x0000000000ff7886 */ /* 0x000fe20002040000 */
[----:B------:R-:W-:Y:S01]  /*4e30*/  UMOV UR14, 0x0 ;  /* 0x00000000000e7882 */ /* 0x000fe20000000000 */
[----:B------:R-:W-:Y:S01]  /*4e40*/  UMOV UR15, 0x10000000 ;  /* 0x10000000000f7882 */ /* 0x000fe20000000000 */
[----:B------:R-:W-:Y:S01]  /*4e50*/  @!P4 R2UR UR8, R3 ;  /* 0x000000000308c2ca */ /* 0x000fe200000e0000 */
[----:B-1----:R-:W-:Y:S01]  /*4e60*/  @!P4 IMAD.X R0, RZ, RZ, R39, P0 ;  /* 0x000000ffff00c224 */ /* 0x002fe200000e0627 */
[----:B------:R-:W-:Y:S01]  /*4e70*/  UMOV UR34, UR58 ;  /* 0x0000003a00227c82 */ /* 0x000fe20008000000 */
[----:B------:R-:W-:Y:S01]  /*4e80*/  VOTEU.ALL UP1, P4 ;  /* 0x0000000000ff7886 */ /* 0x000fe20002020000 */
[----:B------:R-:W-:Y:S01]  /*4e90*/  UMOV UR12, UR36 ;  /* 0x00000024000c7c82 */ /* 0x000fe20008000000 */
[----:B------:R-:W-:Y:S01]  /*4ea0*/  VOTEU.ALL UP3, P4 ;  /* 0x0000000000ff7886 */ /* 0x000fe20002060000 */
[----:B------:R-:W-:Y:S01]  /*4eb0*/  @!P4 R2UR UR7, R0 ;  /* 0x000000000007c2ca */ /* 0x000fe200000e0000 */
[----:B------:R-:W-:Y:S01]  /*4ec0*/  VOTEU.ALL UP0, P4 ;  /* 0x0000000000ff7886 */ /* 0x000fe20002000000 */
[----:B------:R-:W-:Y:S01]  /*4ed0*/  UMOV UR28, UR36 ;  /* 0x00000024001c7c82 */ /* 0x000fe20008000000 */
[----:B------:R-:W-:Y:S01]  /*4ee0*/  UMOV UR20, UR36 ;  /* 0x0000002400147c82 */ /* 0x000fe20008000000 */
[----:B------:R-:W-:Y:S01]  /*4ef0*/  @!UP3 UIADD3 UR33, UPT, UPT, UR4, 0xb8, URZ ;  /* 0x000000b80421b890 */ /* 0x000fe2000fffe0ff */
[----:B------:R-:W-:Y:S01]  /*4f00*/  IMAD.IADD R0, R13, 0x1, R62 ;  /* 0x000000010d007824 */ /* 0x000fe200078e023e */
[----:B------:R-:W-:Y:S01]  /*4f10*/  @!UP3 UIADD3 UR35, UPT, UPT, UR59, 0x30, URZ ;  /* 0x000000303b23b890 */ /* 0x000fe2000fffe0ff */
[----:B------:R-:W-:Y:S01]  /*4f20*/  IMAD.U32 R14, RZ, RZ, UR8 ;  /* 0x00000008ff0e7e24 */ /* 0x000fe2000f8e00ff */
[----:B------:R-:W-:Y:S01]  /*4f30*/  @!UP3 UIADD3 UR32, UPT, UPT, UR4, 0x6200, URZ ;  /* 0x000062000420b890 */ /* 0x000fe2000fffe0ff */
[----:B------:R-:W-:Y:S01]  /*4f40*/  ISETP.NE.AND P0, PT, R36, 0x2, PT ;  /* 0x000000022400780c */ /* 0x000fe20003f05270 */
[----:B------:R-:W-:Y:S01]  /*4f50*/  @!UP3 UIADD3 UR10, UPT, UPT, UR58, 0x20, URZ ;  /* 0x000000203a0ab890 */ /* 0x000fe2000fffe0ff */
[----:B------:R-:W-:Y:S01]  /*4f60*/  LOP3.LUT R37, R37, 0x1, RZ, 0x3c, !PT ;  /* 0x0000000125257812 */ /* 0x000fe200078e3cff */
[----:B------:R-:W-:Y:S01]  /*4f70*/  @!UP3 UIADD3 UR8, UPT, UPT, UR4, 0x6a00, URZ ;  /* 0x00006a000408b890 */ /* 0x000fe2000fffe0ff */
[----:B------:R-:W-:Y:S01]  /*4f80*/  IMAD.U32 R15, RZ, RZ, UR7 ;  /* 0x00000007ff0f7e24 */ /* 0x000fe2000f8e00ff */
[----:B------:R-:W-:Y:S01]  /*4f90*/  @!P4 R2UR UR22, R14 ;  /* 0x000000000e16c2ca */ /* 0x000fe200000e0000 */
[----:B------:R-:W-:Y:S01]  /*4fa0*/  UMOV UR9, UR33 ;  /* 0x0000002100097c82 */ /* 0x000fe20008000000 */
[----:B------:R-:W-:Y:S01]  /*4fb0*/  UMOV UR11, UR35 ;  /* 0x00000023000b7c82 */ /* 0x000fe20008000000 */
[----:B------:R-:W-:Y:S01]  /*4fc0*/  @!UP3 UIADD3 UR26, UPT, UPT, UR58, 0x40, URZ ;  /* 0x000000403a1ab890 */ /* 0x000fe2000fffe0ff */
[----:B------:R-:W-:Y:S01]  /*4fd0*/  @!P4 R2UR UR23, R15 ;  /* 0x000000000f17c2ca */ /* 0x000fe200000e0000 */
[----:B------:R-:W-:Y:S01]  /*4fe0*/  @!UP3 UIADD3 UR24, UPT, UPT, UR4, 0x7200, URZ ;  /* 0x000072000418b890 */ /* 0x000fe2000fffe0ff */
[----:B------:R-:W-:Y:S01]  /*4ff0*/  SEL R3, RZ, 0x1, P0 ;  /* 0x00000001ff037807 */ /* 0x000fe20000000000 */
[----:B------:R-:W-:Y:S01]  /*5000*/  UMOV UR25, UR33 ;  /* 0x0000002100197c82 */ /* 0x000fe20008000000 */
[----:B------:R-:W-:Y:S01]  /*5010*/  UMOV UR27, UR35 ;  /* 0x00000023001b7c82 */ /* 0x000fe20008000000 */
[----:B------:R-:W-:Y:S01]  /*5020*/  @!UP3 UIADD3 UR18, UPT, UPT, UR58, 0x60, URZ ;  /* 0x000000603a12b890 */ /* 0x000fe2000fffe0ff */
[----:B------:R-:W-:Y:S01]  /*5030*/  LOP3.LUT R34, R34, R3, RZ, 0x3c, !PT ;  /* 0x0000000322227212 */ /* 0x000fe200078e3cff */
[----:B------:R-:W-:Y:S01]  /*5040*/  @!UP3 UIADD3 UR16, UPT, UPT, UR4, 0x7a00, URZ ;  /* 0x00007a000410b890 */ /* 0x000fe2000fffe0ff */
[----:B------:R-:W-:Y:S01]  /*5050*/  IMAD.IADD R20, R10, 0x1, R51 ;  /* 0x000000010a147824 */ /* 0x000fe200078e0233 */
[----:B------:R-:W-:Y:S01]  /*5060*/  UMOV UR17, UR33 ;  /* 0x0000002100117c82 */ /* 0x000fe20008000000 */
[----:B------:R-:W-:Y:S01]  /*5070*/  UMOV UR19, UR35 ;  /* 0x0000002300137c82 */ /* 0x000fe20008000000 */
[----:B------:R-:W-:Y:S02]  /*5080*/  SEL R36, R36, RZ, P0 ;  /* 0x000000ff24247207 */ /* 0x000fe40000000000 */
[----:B------:R1:W-:Y:S01]  /*5090*/  @!UP2 UTMALDG.3D [UR32], [UR22], desc[UR14] ;  /* 0x00000e201600a5b4 */ /* 0x0003e20008011000 */
[----:B------:R2:W-:Y:S01]  /*50a0*/  @!UP1 UTMALDG.3D [UR8], [UR22], desc[UR14] ;  /* 0x00000e08160095b4 */ /* 0x0005e20008011000 */
[----:B------:R-:W-:Y:S01]  /*50b0*/  VOTEU.ALL UP1, P4 ;  /* 0x0000000000ff7886 */ /* 0x000fe20002020000 */
[----:B------:R4:W-:Y:S04]  /*50c0*/  @!UP0 UTMALDG.3D [UR24], [UR22], desc[UR14] ;  /* 0x00000e18160085b4 */ /* 0x0009e80008011000 */
[----:B------:R4:W-:Y:S01]  /*50d0*/  @!UP1 UTMALDG.3D [UR16], [UR22], desc[UR14] ;  /* 0x00000e10160095b4 */ /* 0x0009e20008011000 */
[----:B------:R4:W-:Y:S01]  /*50e0*/  @!P4 SYNCS.ARRIVE.TRANS64.RED.A0TR RZ, [UR4+0xb8], R32 ;  /* 0x0000b820ffffc9a7 */ /* 0x0009e20008300404 */
[----:B------:R-:W-:Y:S01]  /*50f0*/  UPLOP3.LUT UP1, UPT, UPT, UPT, UPT, 0x80, 0x8 ;  /* 0x000000000008789c */ /* 0x000fe20003f2f070 */
[----:B-1----:R-:W-:Y:S01]  /*5100*/  @P3 R2UR UR36, R33 ;  /* 0x00000000212432ca */ /* 0x002fe200000e0000 */
[----:B------:R-:W-:Y:S01]  /*5110*/  SYNCS.ARRIVE.TRANS64.RED.A1T0 RZ, [UR5], RZ ;  /* 0x000000ffffff79a7 */ /* 0x000fe20008100405 */
[----:B--2---:R-:W-:Y:S01]  /*5120*/  R2UR UR11, R0 ;  /* 0x00000000000b72ca */ /* 0x004fe200000e0000 */
[----:B------:R-:W-:Y:S03]  /*5130*/  @!UPT UIADD3 URZ, UPT, UPT, URZ, URZ, URZ ;  /* 0x000000fffffff290 */ /* 0x000fe6000fffe0ff */
[----:B------:R-:W-:Y:S11]  /*5140*/  @P3 BRA `(.L_x_82) ;  /* 0xffffffec004c3947 */ /* 0x000ff6000383ffff */
[----:B------:R-:W-:-:S04]  /*5150*/  SHF.L.U32 R3, R37, 0x1f, RZ ;  /* 0x0000001f25037819 */ /* 0x000fc800000006ff */
[----:B------:R-:W1:Y:S02]  /*5160*/  SYNCS.PHASECHK.TRANS64.TRYWAIT P0, [UR4+0xc0], R3 ;  /* 0x0000c003ff0075a7 */ /* 0x000e640008001104 */
[----:B-1----:R-:W-:Y:S05]  /*5170*/  @!P0 BRA `(.L_x_83) ;  /* 0x0000004000d08947 */ /* 0x002fea0003800000 */
.L_x_180:
[----:B------:R-:W2:Y:S02]  /*5180*/  SYNCS.PHASECHK.TRANS64.TRYWAIT P0, [UR4+0xc8], R3 ;  /* 0x0000c803ff0075a7 */ /* 0x000ea40008001104 */
[----:B--2---:R-:W-:Y:S05]  /*5190*/  @!P0 BRA `(.L_x_84) ;  /* 0x0000004000e08947 */ /* 0x004fea0003800000 */
.L_x_182:
[----:B------:R-:W2:Y:S02]  /*51a0*/  SYNCS.PHASECHK.TRANS64.TRYWAIT P0, [UR4+0xd0], R3 ;  /* 0x0000d003ff0075a7 */ /* 0x000ea40008001104 */
[----:B--2---:R-:W-:Y:S05]  /*51b0*/  @!P0 BRA `(.L_x_85) ;  /* 0x0000004000f08947 */ /* 0x004fea0003800000 */
.L_x_184:
[----:B-1----:R-:W-:-:S07]  /*51c0*/  MOV R0, UR4 ;  /* 0x0000000400007c02 */ /* 0x002fce0008000f00 */
.L_x_86:
[----:B-1----:R-:W-:-:S04]  /*51d0*/  SHF.L.U32 R3, R37, 0x1f, RZ ;  /* 0x0000001f25037819 */ /* 0x002fc800000006ff */
[----:B------:R1:W2:Y:S03]  /*51e0*/  SYNCS.PHASECHK.TRANS64.TRYWAIT P0, [R0+URZ+0xd8], R3 ;  /* 0x0000d803000075a7 */ /* 0x0002a600080011ff */
[----:B--2---:R-:W-:Y:S05]  /*51f0*/  @!P0 NANOSLEEP.SYNCS 0x989680 ;  /* 0x009896800000895d */ /* 0x004fea0003900000 */
[----:B------:R-:W2:Y:S02]  /*5200*/  @!P0 SYNCS.PHASECHK.TRANS64 P0, [R0+URZ+0xd8], R3 ;  /* 0x0000d803000085a7 */ /* 0x000ea400080010ff */
[----:B--2-4-:R-:W-:Y:S05]  /*5210*/  @P0 EXIT ;  /* 0x000000000000094d */ /* 0x014fea0003800000 */
[----:B------:R-:W-:Y:S05]  /*5220*/  BRA `(.L_x_86) ;  /* 0xfffffffc00e87947 */ /* 0x000fea000383ffff */
.L_x_71:
[----:B------:R-:W-:-:S06]  /*5230*/  UISETP.GE.AND UP0, UPT, UR8, 0x4, UPT ;  /* 0x000000040800788c */ /* 0x000fcc000bf06270 */
[----:B------:R-:W-:-:S13]  /*5240*/  PLOP3.LUT P0, PT, PT, PT, UP0, 0x80, 0x8 ;  /* 0x000000000008781c */ /* 0x000fda0003f0f008 */
[----:B------:R-:W-:Y:S05]  /*5250*/  @!P0 EXIT ;  /* 0x000000000000894d */ /* 0x000fea0003800000 */
[----:B------:R-:W-:Y:S01]  /*5260*/  BAR.SYNC.DEFER_BLOCKING 0x6, 0xa0 ;  /* 0x0182800000007b1d */ /* 0x000fe20000010000 */
[C---:B------:R-:W-:Y:S01]  /*5270*/  IMAD.SHL.U32 R4, R76.reuse, 0x10, RZ ;  /* 0x000000104c047824 */ /* 0x040fe200078e00ff */
[C---:B------:R-:W-:Y:S01]  /*5280*/  R2P PR, R76.reuse, 0x18 ;  /* 0x000000184c007804 */ /* 0x040fe20000000000 */
[C---:B------:R-:W-:Y:S01]  /*5290*/  IMAD.U32 R31, R76.reuse, 0x10000, RZ ;  /* 0x000100004c1f7824 */ /* 0x040fe200078e00ff */
[----:B------:R-:W-:Y:S01]  /*52a0*/  LOP3.LUT R76, R76, 0x60, RZ, 0xc0, !PT ;  /* 0x000000604c4c7812 */ /* 0x000fe200078ec0ff */
[----:B------:R-:W-:Y:S01]  /*52b0*/  IMAD.MOV.U32 R74, RZ, RZ, 0xa0 ;  /* 0x000000a0ff4a7424 */ /* 0x000fe200078e00ff */
[----:B------:R-:W-:Y:S02]  /*52c0*/  UMOV UR46, 0x400 ;  /* 0x00000400002e7882 */ /* 0x000fe40000000000 */
[----:B------:R-:W1:Y:S01]  /*52d0*/  LDC R65, c[0x0][0x370] ;  /* 0x0000dc00ff417b82 */ /* 0x000e620000000800 */
[----:B------:R-:W-:Y:S01]  /*52e0*/  ULEA UR46, UR37, UR46, 0x18 ;  /* 0x0000002e252e7291 */ /* 0x000fe2000f8ec0ff */
[----:B------:R-:W-:Y:S01]  /*52f0*/  LOP3.LUT R75, R3, 0x600, R4, 0xf8, !PT ;  /* 0x00000600034b7812 */ /* 0x000fe200078ef804 */
[----:B------:R-:W-:Y:S01]  /*5300*/  IMAD.MOV.U32 R72, RZ, RZ, 0x1 ;  /* 0x00000001ff487424 */ /* 0x000fe200078e00ff */
[----:B------:R-:W-:Y:S01]  /*5310*/  LOP3.LUT R31, R31, 0x600000, RZ, 0xc0, !PT ;  /* 0x006000001f1f7812 */ /* 0x000fe200078ec0ff */
[----:B------:R-:W-:Y:S01]  /*5320*/  UIADD3 UR4, UPT, UPT, UR46, 0x200, URZ ;  /* 0x000002002e047890 */ /* 0x000fe2000fffe0ff */
[----:B------:R-:W-:Y:S01]  /*5330*/  IMAD.MOV.U32 R30, RZ, RZ, RZ ;  /* 0x000000ffff1e7224 */ /* 0x000fe200078e00ff */
[----:B------:R-:W-:Y:S01]  /*5340*/  CS2R R70, SRZ ;  /* 0x0000000000467805 */ /* 0x000fe2000001ff00 */
[----:B------:R-:W2:Y:S01]  /*5350*/  LDC R28, c[0x0][0xd0c] ;  /* 0x00034300ff1c7b82 */ /* 0x000ea20000000800 */
[----:B------:R-:W-:Y:S01]  /*5360*/  IMAD.MOV.U32 R80, RZ, RZ, RZ ;  /* 0x000000ffff507224 */ /* 0x000fe200078e00ff */
[----:B------:R-:W-:Y:S01]  /*5370*/  SEL R74, R74, 0x60, !P3 ;  /* 0x000000604a4a7807 */ /* 0x000fe20005800000 */
[----:B------:R-:W-:Y:S01]  /*5380*/  IMAD.U32 R68, RZ, RZ, UR4 ;  /* 0x00000004ff447e24 */ /* 0x000fe2000f8e00ff */
[----:B------:R-:W4:Y:S04]  /*5390*/  LDCU.64 UR50, c[0x0][0x348] ;  /* 0x00006900ff3277ac */ /* 0x000f280008000a00 */
[----:B------:R-:W1:Y:S01]  /*53a0*/  LDC R64, c[0x0][0xd20] ;  /* 0x00034800ff407b82 */ /* 0x000e620000000800 */
[----:B------:R-:W3:Y:S01]  /*53b0*/  LDS R0, [UR46+0x180] ;  /* 0x0001802eff007984 */ /* 0x000ee20008000800 */
[----:B------:R-:W-:Y:S01]  /*53c0*/  LEA R75, R75, R68, 0x2 ;  /* 0x000000444b4b7211 */ /* 0x000fe200078e10ff */
[----:B------:R-:W1:Y:S03]  /*53d0*/  LDCU.64 UR44, c[0x0][0xa88] ;  /* 0x00015100ff2c77ac */ /* 0x000e660008000a00 */
[C---:B------:R-:W-:Y:S01]  /*53e0*/  IADD3 R73, PT, PT, R75.reuse, 0x140, RZ ;  /* 0x000001404b497810 */ /* 0x040fe20007ffe0ff */
[----:B------:R-:W-:Y:S01]  /*53f0*/  UMOV UR47, URZ ;  /* 0x000000ff002f7c82 */ /* 0x000fe20008000000 */
[----:B------:R-:W1:Y:S01]  /*5400*/  LDC R26, c[0x0][0xd30] ;  /* 0x00034c00ff1a7b82 */ /* 0x000e620000000800 */
[----:B------:R-:W-:Y:S01]  /*5410*/  @P4 IADD3 R73, PT, PT, R75, 0xc0, RZ ;  /* 0x000000c04b494810 */ /* 0x000fe20007ffe0ff */
[----:B------:R-:W-:-:S06]  /*5420*/  UMOV UR48, URZ ;  /* 0x000000ff00307c82 */ /* 0x000fcc0008000000 */
[----:B------:R-:W1:Y:S08]  /*5430*/  LDC.64 R56, c[0x0][0xa88] ;  /* 0x0002a200ff387b82 */ /* 0x000e700000000a00 */
[----:B------:R-:W1:Y:S08]  /*5440*/  LDC.64 R60, c[0x0][0xd10] ;  /* 0x00034400ff3c7b82 */ /* 0x000e700000000a00 */
[----:B------:R-:W1:Y:S08]  /*5450*/  LDC.64 R24, c[0x0][0xd18] ;  /* 0x00034600ff187b82 */ /* 0x000e700000000a00 */
[----:B------:R-:W1:Y:S01]  /*5460*/  LDC.64 R22, c[0x0][0xd28] ;  /* 0x00034a00ff167b82 */ /* 0x000e620000000a00 */
[----:B---3--:R-:W-:-:S07]  /*5470*/  IADD3 R31, PT, PT, R0, R31, RZ ;  /* 0x0000001f001f7210 */ /* 0x008fce0007ffe0ff */
[----:B------:R-:W3:Y:S08]  /*5480*/  LDC.64 R58, c[0x0][0xa90] ;  /* 0x0002a400ff3a7b82 */ /* 0x000ef00000000a00 */
[----:B------:R-:W1:Y:S08]  /*5490*/  LDC.64 R54, c[0x0][0xab0] ;  /* 0x0002ac00ff367b82 */ /* 0x000e700000000a00 */
[----:B------:R-:W1:Y:S08]  /*54a0*/  LDC.64 R52, c[0x0][0xaa8] ;  /* 0x0002aa00ff347b82 */ /* 0x000e700000000a00 */
[----:B--2-4-:R-:W1:Y:S02]  /*54b0*/  LDC R66, c[0x0][0x374] ;  /* 0x0000dd00ff427b82 */ /* 0x014e640000000800 */
.L_x_130:
[----:B------:R-:W-:Y:S02]  /*54c0*/  LEA R0, R80, UR46, 0x3 ;  /* 0x0000002e50007c11 */ /* 0x000fe4000f8e18ff */
[----:B------:R-:W-:Y:S02]  /*54d0*/  SHF.L.U32 R3, R70, 0x1f, RZ ;  /* 0x0000001f46037819 */ /* 0x000fe400000006ff */
[----:B------:R-:W-:Y:S02]  /*54e0*/  LEA R16, R80, UR46, 0x4 ;  /* 0x0000002e50107c11 */ /* 0x000fe4000f8e20ff */
[----:B--2---:R-:W2:Y:S02]  /*54f0*/  SYNCS.PHASECHK.TRANS64.TRYWAIT P0, [R0+URZ+0xf0], R3 ;  /* 0x0000f003000075a7 */ /* 0x004ea400080011ff */
[----:B--2---:R-:W-:Y:S05]  /*5500*/  @!P0 BRA `(.L_x_87) ;  /* 0x0000004000348947 */ /* 0x004fea0003800000 */
.L_x_185:
[----:B------:R-:W4:Y:S01]  /*5510*/  LDC.64 R14, c[0x0][0xd10] ;  /* 0x00034400ff0e7b82 */ /* 0x000f220000000a00 */
[----:B------:R-:W3:Y:S01]  /*5520*/  LDS.128 R16, [R16+0x160] ;  /* 0x0001600010107984 */ /* 0x000ee20000000c00 */
[----:B-1----:R-:W-:Y:S01]  /*5530*/  ISETP.NE.AND P1, PT, R26, 0x1, PT ;  /* 0x000000011a00780c */ /* 0x002fe20003f25270 */
[----:B--2---:R-:W-:Y:S01]  /*5540*/  VIADD R0, R0, 0x100 ;  /* 0x0000010000007836 */ /* 0x004fe20000000000 */
[----:B------:R-:W-:Y:S04]  /*5550*/  ISETP.GE.AND P0, PT, R2, 0x1, PT ;  /* 0x000000010200780c */ /* 0x000fe80003f06270 */
[----:B------:R-:W1:Y:S01]  /*5560*/  LDC.64 R12, c[0x0][0xd18] ;  /* 0x00034600ff0c7b82 */ /* 0x000e620000000a00 */
[----:B------:R-:W-:Y:S01]  /*5570*/  PRMT R0, RZ, 0x654, R0 ;  /* 0x00000654ff007816 */ /* 0x000fe20000000000 */
[----:B------:R-:W-:Y:S01]  /*5580*/  @!PT LDS RZ, [RZ] ;  /* 0x00000000fffff984 */ /* 0x000fe20000000800 */
[----:B------:R-:W-:Y:S01]  /*5590*/  @!PT LDS RZ, [RZ] ;  /* 0x00000000fffff984 */ /* 0x000fe20000000800 */
[----:B------:R-:W-:Y:S01]  /*55a0*/  @!PT LDS RZ, [RZ] ;  /* 0x00000000fffff984 */ /* 0x000fe20000000800 */
[----:B------:R-:W-:Y:S01]  /*55b0*/  @!PT LDS RZ, [RZ] ;  /* 0x00000000fffff984 */ /* 0x000fe20000000800 */
[----:B------:R2:W-:Y:S06]  /*55c0*/  MEMBAR.ALL.CTA ;  /* 0x0000000000007992 */ /* 0x0005ec0000008000 */
[----:B--2---:R-:W2:Y:S01]  /*55d0*/  FENCE.VIEW.ASYNC.S ;  /* 0x00000000000073c6 */ /* 0x004ea20000000000 */
[----:B------:R-:W1:Y:S08]  /*55e0*/  @!P1 LDC R11, c[0x0][0xd20] ;  /* 0x00034800ff0b9b82 */ /* 0x000e700000000800 */
[----:B------:R-:W1:Y:S01]  /*55f0*/  @!P1 LDC R10, c[0x0][0xd0c] ;  /* 0x00034300ff0a9b82 */ /* 0x000e620000000800 */
[----:B--2---:R2:W-:Y:S01]  /*5600*/  SYNCS.ARRIVE.TRANS64.RED.A1T0 RZ, [R0+URZ], RZ ;  /* 0x000000ff00ff79a7 */ /* 0x0045e200081004ff */
[----:B---3--:R-:W-:Y:S04]  /*5610*/  LOP3.LUT P4, RZ, R18, 0x1, RZ, 0xc0, !PT ;  /* 0x0000000112ff7812 */ /* 0x008fe8000788c0ff */
[----:B------:R-:W-:Y:S09]  /*5620*/  P2R R77, PR, RZ, 0x10 ;  /* 0x00000010ff4d7803 */ /* 0x000ff20000000000 */
[----:B------:R-:W-:Y:S02]  /*5630*/  @P4 MOV R29, R16 ;  /* 0x00000010001d4202 */ /* 0x000fe40000000f00 */
[----:B------:R-:W-:Y:S01]  /*5640*/  @P4 LOP3.LUT R27, R17, 0xffff, RZ, 0xc0, !PT ;  /* 0x0000ffff111b4812 */ /* 0x000fe200078ec0ff */
[----:B--2-4-:R-:W-:Y:S06]  /*5650*/  @!P0 BRA `(.L_x_88) ;  /* 0x0000000000a48947 */ /* 0x014fec0003800000 */
[----:B------:R-:W-:Y:S01]  /*5660*/  IMAD.HI.U32 R21, R66, R25, RZ ;  /* 0x0000001942157227 */ /* 0x000fe200078e00ff */
[----:B------:R-:W-:Y:S02]  /*5670*/  ISETP.NE.AND P0, PT, R24, 0x1, PT ;  /* 0x000000011800780c */ /* 0x000fe40003f05270 */
[----:B------:R-:W-:Y:S01]  /*5680*/  ISETP.NE.AND P2, PT, R2, 0x1, PT ;  /* 0x000000010200780c */ /* 0x000fe20003f45270 */
[----:B------:R-:W-:Y:S01]  /*5690*/  IMAD.HI.U32 R34, R65, R60, RZ ;  /* 0x0000003c41227227 */ /* 0x000fe200078e00ff */
        /* <DEDUP_REMOVED lines=8> */
[-C--:B------:R-:W-:Y:S04]  /*5720*/  IMAD.HI.U32 R34, R3, R22.reuse, RZ ;  /* 0x0000001603227227 */ /* 0x080fe800078e00ff */
[----:B------:R-:W-:Y:S01]  /*5730*/  IMAD.HI.U32 R36, R7, R22, RZ ;  /* 0x0000001607247227 */ /* 0x000fe200078e00ff */
[-C--:B------:R-:W-:Y:S02]  /*5740*/  @P2 SHF.R.U32.HI R3, RZ, R23.reuse, R34 ;  /* 0x00000017ff032219 */ /* 0x080fe40000011622 */
[----:B------:R-:W-:Y:S02]  /*5750*/  SHF.R.U32.HI R34, RZ, R64, R21 ;  /* 0x00000040ff227219 */ /* 0x000fe40000011615 */
[----:B------:R-:W-:Y:S01]  /*5760*/  @P2 SHF.R.U32.HI R7, RZ, R23, R36 ;  /* 0x00000017ff072219 */ /* 0x000fe20000011624 */
[C---:B------:R-:W-:Y:S01]  /*5770*/  IMAD R4, R2.reuse, R3, RZ ;  /* 0x0000000302047224 */ /* 0x040fe200078e02ff */
[----:B------:R-:W-:Y:S02]  /*5780*/  SEL R5, R27, R34, !P0 ;  /* 0x000000221b057207 */ /* 0x000fe40004000000 */
[----:B------:R-:W-:Y:S01]  /*5790*/  SEL R3, R29, R38, !P3 ;  /* 0x000000261d037207 */ /* 0x000fe20005800000 */
[----:B------:R-:W-:Y:S01]  /*57a0*/  IMAD R6, R2, R7, RZ ;  /* 0x0000000702067224 */ /* 0x000fe200078e02ff */
[C---:B------:R-:W-:Y:S01]  /*57b0*/  ISETP.GE.AND P0, PT, R5.reuse, R4, PT ;  /* 0x000000040500720c */ /* 0x040fe20003f06270 */
[----:B------:R-:W-:Y:S03]  /*57c0*/  IMAD.HI.U32 R8, R5, R22, RZ ;  /* 0x0000001605087227 */ /* 0x000fe600078e00ff */
[----:B------:R-:W-:Y:S01]  /*57d0*/  ISETP.GE.OR P0, PT, R3, R6, P0 ;  /* 0x000000060300720c */ /* 0x000fe20000706670 */
[----:B------:R-:W-:Y:S01]  /*57e0*/  IMAD.MOV R6, RZ, RZ, -R3 ;  /* 0x000000ffff067224 */ /* 0x000fe200078e0a03 */
[-C--:B------:R-:W-:Y:S03]  /*57f0*/  SHF.R.U32.HI R8, RZ, R23.reuse, R8 ;  /* 0x00000017ff087219 */ /* 0x080fe60000011608 */
[----:B------:R-:W-:Y:S01]  /*5800*/  IMAD R29, R28, R6, R29 ;  /* 0x000000061c1d7224 */ /* 0x000fe200078e021d */
[----:B------:R-:W-:Y:S05]  /*5810*/  SEL R9, R5, R8, !P2 ;  /* 0x0000000805097207 */ /* 0x000fea0005000000 */
[----:B------:R-:W-:Y:S02]  /*5820*/  IMAD.MOV R8, RZ, RZ, -R9 ;  /* 0x000000ffff087224 */ /* 0x000fe400078e0a09 */
[C---:B------:R-:W-:Y:S04]  /*5830*/  @!P0 IMAD.HI.U32 R4, R3.reuse, R22, RZ ;  /* 0x0000001603048227 */ /* 0x040fe800078e00ff */
[----:B------:R-:W-:Y:S01]  /*5840*/  IMAD R8, R2, R8, R5 ;  /* 0x0000000802087224 */ /* 0x000fe200078e0205 */
[----:B------:R-:W-:Y:S04]  /*5850*/  @!P0 SHF.R.U32.HI R4, RZ, R23, R4 ;  /* 0x00000017ff048219 */ /* 0x000fe80000011604 */
[----:B------:R-:W-:Y:S02]  /*5860*/  @!P0 SEL R0, R3, R4, !P2 ;  /* 0x0000000403008207 */ /* 0x000fe40005000000 */
[----:B------:R-:W-:Y:S02]  /*5870*/  IADD3 R4, PT, PT, -R5, RZ, RZ ;  /* 0x000000ff05047210 */ /* 0x000fe40007ffe1ff */
[----:B------:R-:W-:Y:S01]  /*5880*/  @!P0 IADD3 R9, PT, PT, R9, -R0, RZ ;  /* 0x8000000009098210 */ /* 0x000fe20007ffe0ff */
[----:B------:R-:W-:Y:S02]  /*5890*/  @!P0 IMAD R0, R7, R8, R0 ;  /* 0x0000000807008224 */ /* 0x000fe400078e0200 */
[----:B------:R-:W-:Y:S02]  /*58a0*/  IMAD R27, R24, R4, R27 ;  /* 0x00000004181b7224 */ /* 0x000fe400078e021b */
[----:B------:R-:W-:Y:S02]  /*58b0*/  @!P0 IMAD R5, R9, R2, R3 ;  /* 0x0000000209058224 */ /* 0x000fe400078e0203 */
[----:B------:R-:W-:Y:S04]  /*58c0*/  @!P0 IMAD.MOV.U32 R3, RZ, RZ, R0 ;  /* 0x000000ffff038224 */ /* 0x000fe800078e0000 */
[----:B------:R-:W-:Y:S02]  /*58d0*/  IMAD R29, R3, R28, R29 ;  /* 0x0000001c031d7224 */ /* 0x000fe400078e021d */
[----:B------:R-:W-:Y:S07]  /*58e0*/  IMAD R27, R5, R24, R27 ;  /* 0x00000018051b7224 */ /* 0x000fee00078e021b */
.L_x_88:
[----:B-1----:R-:W-:Y:S01]  /*58f0*/  @!P1 ISETP.NE.AND P0, PT, R12, 0x1, PT ;  /* 0x000000010c00980c */ /* 0x002fe20003f05270 */
[----:B------:R-:W-:Y:S01]  /*5900*/  @!P1 IMAD.HI.U32 R4, R27, R13, RZ ;  /* 0x0000000d1b049227 */ /* 0x000fe200078e00ff */
[----:B------:R-:W-:Y:S01]  /*5910*/  R2UR UR42, R20 ;  /* 0x00000000142a72ca */ /* 0x000fe200000e0000 */
[----:B------:R-:W-:Y:S01]  /*5920*/  USHF.L.U32 UR41, UR11, 0x7, URZ ;  /* 0x000000070b297899 */ /* 0x000fe200080006ff */
[----:B------:R-:W-:Y:S01]  /*5930*/  @!P1 ISETP.NE.AND P2, PT, R10, 0x1, PT ;  /* 0x000000010a00980c */ /* 0x000fe20003f45270 */
[----:B------:R-:W-:Y:S01]  /*5940*/  @!P1 IMAD.HI.U32 R0, R29, R14, RZ ;  /* 0x0000000e1d009227 */ /* 0x000fe200078e00ff */
[----:B------:R-:W-:Y:S01]  /*5950*/  @!P1 SHF.R.U32.HI R4, RZ, R11, R4 ;  /* 0x0000000bff049219 */ /* 0x000fe20000011604 */
[----:B------:R-:W-:Y:S01]  /*5960*/  BSSY.RECONVERGENT B6, `(.L_x_89) ;  /* 0x000002c000067945 */ /* 0x000fe20003800200 */
[----:B------:R-:W-:Y:S01]  /*5970*/  @P4 SHF.R.U32.HI R69, RZ, 0x10, R17 ;  /* 0x00000010ff454819 */ /* 0x000fe20000011611 */
[----:B------:R-:W-:Y:S01]  /*5980*/  VIADD R80, R80, 0x1 ;  /* 0x0000000150507836 */ /* 0x000fe20000000000 */
[----:B------:R-:W-:Y:S02]  /*5990*/  @!P1 SEL R3, R27, R4, !P0 ;  /* 0x000000041b039207 */ /* 0x000fe40004000000 */
[----:B------:R-:W-:Y:S02]  /*59a0*/  @!P1 SHF.R.U32.HI R0, RZ, R15, R0 ;  /* 0x0000000fff009219 */ /* 0x000fe40000011600 */
[----:B------:R-:W-:Y:S01]  /*59b0*/  LOP3.LUT P0, RZ, R68, 0x1f0, RZ, 0xc0, !PT ;  /* 0x000001f044ff7812 */ /* 0x000fe2000780c0ff */
[----:B------:R-:W-:Y:S01]  /*59c0*/  USHF.L.U32 UR42, UR42, 0x6, URZ ;  /* 0x000000062a2a7899 */ /* 0x000fe200080006ff */
[----:B------:R-:W-:Y:S05]  /*59d0*/  @!P1 SEL R4, R29, R0, !P2 ;  /* 0x000000001d049207 */ /* 0x000fea0005000000 */
[----:B------:R-:W-:Y:S02]  /*59e0*/  @!P1 IMAD.IADD R0, R3, 0x1, -R4 ;  /* 0x0000000103009824 */ /* 0x000fe400078e0a04 */
[----:B------:R-:W-:Y:S02]  /*59f0*/  @!P1 IMAD.IADD R3, R4, 0x1, -R3 ;  /* 0x0000000104039824 */ /* 0x000fe400078e0a03 */
[----:B------:R-:W-:Y:S02]  /*5a00*/  @!P1 IMAD R29, R0, R10, R29 ;  /* 0x0000000a001d9224 */ /* 0x000fe400078e021d */
[----:B------:R-:W-:Y:S01]  /*5a10*/  @!P1 IMAD R27, R3, R12, R27 ;  /* 0x0000000c031b9224 */ /* 0x000fe200078e021b */
[----:B------:R-:W-:Y:S06]  /*5a20*/  @!P0 BRA `(.L_x_90) ;  /* 0x00000000007c8947 */ /* 0x000fec0003800000 */
[----:B------:R-:W1:Y:S01]  /*5a30*/  LDCU.64 UR8, c[0x4][0x80] ;  /* 0x01001000ff0877ac */ /* 0x000e620008000a00 */
[----:B------:R-:W-:Y:S01]  /*5a40*/  MOV R16, 0x0 ;  /* 0x0000000000107802 */ /* 0x000fe20000000f00 */
[----:B------:R-:W-:Y:S02]  /*5a50*/  HFMA2 R12, -RZ, RZ, 0, 5.9604644775390625e-08 ;  /* 0x00000001ff0c7431 */ /* 0x000fe400000001ff */
[----:B------:R-:W-:Y:S01]  /*5a60*/  IMAD.MOV.U32 R8, RZ, RZ, 0x70 ;  /* 0x00000070ff087424 */ /* 0x000fe200078e00ff */
[----:B------:R2:W3:Y:S01]  /*5a70*/  LDC.64 R14, c[0x4][R16] ;  /* 0x01000000100e7b82 */ /* 0x0004e20000000a00 */
[----:B------:R-:W4:Y:S01]  /*5a80*/  LDCU.64 UR6, c[0x4][0x88] ;  /* 0x01001100ff0677ac */ /* 0x000f220008000a00 */
[----:B------:R-:W-:Y:S01]  /*5a90*/  IMAD.MOV.U32 R13, RZ, RZ, RZ ;  /* 0x000000ffff0d7224 */ /* 0x000fe200078e00ff */
[----:B------:R-:W2:Y:S01]  /*5aa0*/  LDCU.64 UR4, c[0x4][0x8] ;  /* 0x01000100ff0477ac */ /* 0x000ea20008000a00 */
[----:B-1----:R-:W-:Y:S01]  /*5ab0*/  MOV R5, UR9 ;  /* 0x0000000900057c02 */ /* 0x002fe20008000f00 */
[----:B------:R-:W-:Y:S01]  /*5ac0*/  IMAD.U32 R4, RZ, RZ, UR8 ;  /* 0x00000008ff047e24 */ /* 0x000fe2000f8e00ff */
[----:B----4-:R-:W-:Y:S01]  /*5ad0*/  MOV R7, UR7 ;  /* 0x0000000700077c02 */ /* 0x010fe20008000f00 */
[----:B------:R-:W-:Y:S01]  /*5ae0*/  IMAD.U32 R6, RZ, RZ, UR6 ;  /* 0x00000006ff067e24 */ /* 0x000fe2000f8e00ff */
[----:B--2---:R-:W-:Y:S01]  /*5af0*/  MOV R11, UR5 ;  /* 0x00000005000b7c02 */ /* 0x004fe20008000f00 */
[----:B------:R-:W-:Y:S02]  /*5b00*/  IMAD.U32 R10, RZ, RZ, UR4 ;  /* 0x00000004ff0a7e24 */ /* 0x000fe4000f8e00ff */
[----:B------:R-:W-:Y:S07]  /*5b10*/  LEPC R20, `(.L_x_91) ;  /* 0x000000001014794e */ /* 0x000fee0000000000 */
[----:B---3-5:R-:W-:Y:S05]  /*5b20*/  CALL.ABS.NOINC R14 ;  /* 0x000000000e007343 */ /* 0x028fea0003c00000 */
.L_x_91:
[----:B------:R-:W1:Y:S01]  /*5b30*/  LDCU.64 UR8, c[0x4][0x80] ;  /* 0x01001000ff0877ac */ /* 0x000e620008000a00 */
[----:B------:R-:W2:Y:S01]  /*5b40*/  LDC.64 R16, c[0x4][R16] ;  /* 0x0100000010107b82 */ /* 0x000ea20000000a00 */
[----:B------:R-:W-:Y:S02]  /*5b50*/  HFMA2 R12, -RZ, RZ, 0, 5.9604644775390625e-08 ;  /* 0x00000001ff0c7431 */ /* 0x000fe400000001ff */
[----:B------:R-:W-:Y:S02]  /*5b60*/  IMAD.MOV.U32 R8, RZ, RZ, 0x70 ;  /* 0x00000070ff087424 */ /* 0x000fe400078e00ff */
[----:B------:R-:W-:Y:S01]  /*5b70*/  IMAD.MOV.U32 R13, RZ, RZ, RZ ;  /* 0x000000ffff0d7224 */ /* 0x000fe200078e00ff */
[----:B------:R-:W3:Y:S01]  /*5b80*/  LDCU.64 UR6, c[0x4][0x88] ;  /* 0x01001100ff0677ac */ /* 0x000ee20008000a00 */
[----:B------:R-:W4:Y:S01]  /*5b90*/  LDCU.64 UR4, c[0x4][0x8] ;  /* 0x01000100ff0477ac */ /* 0x000f220008000a00 */
[----:B-1----:R-:W-:Y:S02]  /*5ba0*/  MOV R4, UR8 ;  /* 0x0000000800047c02 */ /* 0x002fe40008000f00 */
[----:B------:R-:W-:Y:S02]  /*5bb0*/  MOV R5, UR9 ;  /* 0x0000000900057c02 */ /* 0x000fe40008000f00 */
[----:B---3--:R-:W-:Y:S01]  /*5bc0*/  MOV R7, UR7 ;  /* 0x0000000700077c02 */ /* 0x008fe20008000f00 */
[----:B------:R-:W-:Y:S01]  /*5bd0*/  IMAD.U32 R6, RZ, RZ, UR6 ;  /* 0x00000006ff067e24 */ /* 0x000fe2000f8e00ff */
[----:B----4-:R-:W-:Y:S01]  /*5be0*/  MOV R11, UR5 ;  /* 0x00000005000b7c02 */ /* 0x010fe20008000f00 */
[----:B------:R-:W-:Y:S02]  /*5bf0*/  IMAD.U32 R10, RZ, RZ, UR4 ;  /* 0x00000004ff0a7e24 */ /* 0x000fe4000f8e00ff */
[----:B------:R-:W-:Y:S07]  /*5c00*/  LEPC R20, `(.L_x_90) ;  /* 0x000000001014794e */ /* 0x000fee0000000000 */
[----:B--2---:R-:W-:Y:S05]  /*5c10*/  CALL.ABS.NOINC R16 ;  /* 0x0000000010007343 */ /* 0x004fea0003c00000 */
.L_x_90:
[----:B------:R-:W-:Y:S05]  /*5c20*/  BSYNC.RECONVERGENT B6 ;  /* 0x0000000000067941 */ /* 0x000fea0003800200 */
.L_x_89:
[----:B------:R-:W-:Y:S02]  /*5c30*/  ISETP.NE.U32.AND P0, PT, RZ, UR44, PT ;  /* 0x0000002cff007c0c */ /* 0x000fe4000bf05070 */
[C---:B------:R-:W-:Y:S02]  /*5c40*/  ISETP.NE.U32.AND P1, PT, R58.reuse, RZ, PT ;  /* 0x000000ff3a00720c */ /* 0x040fe40003f25070 */
[----:B------:R-:W-:Y:S02]  /*5c50*/  ISETP.NE.U32.AND P4, PT, R58, RZ, PT ;  /* 0x000000ff3a00720c */ /* 0x000fe40003f85070 */
[----:B------:R-:W-:Y:S02]  /*5c60*/  ISETP.NE.AND.EX P0, PT, RZ, UR45, PT, P0 ;  /* 0x0000002dff007c0c */ /* 0x000fe4000bf05300 */
[C---:B------:R-:W-:Y:S02]  /*5c70*/  ISETP.NE.AND.EX P1, PT, R59.reuse, RZ, PT, P1 ;  /* 0x000000ff3b00720c */ /* 0x040fe40003f25310 */
[----:B------:R-:W-:Y:S02]  /*5c80*/  ISETP.NE.AND.EX P4, PT, R59, RZ, P0, P4 ;  /* 0x000000ff3b00720c */ /* 0x000fe40000785340 */
[----:B------:R-:W-:Y:S02]  /*5c90*/  ISETP.NE.U32.AND P5, PT, R54, RZ, PT ;  /* 0x000000ff3600720c */ /* 0x000fe40003fa5070 */
[----:B------:R-:W-:Y:S02]  /*5ca0*/  ISETP.NE.U32.AND P3, PT, RZ, UR44, PT ;  /* 0x0000002cff007c0c */ /* 0x000fe4000bf65070 */
[----:B------:R-:W-:Y:S02]  /*5cb0*/  PLOP3.LUT P2, PT, PT, PT, PT, 0x8, 0x80 ;  /* 0x000000000080781c */ /* 0x000fe40003f4e170 */
[----:B------:R-:W-:Y:S02]  /*5cc0*/  ISETP.NE.AND.EX P5, PT, R55, RZ, PT, P5 ;  /* 0x000000ff3700720c */ /* 0x000fe40003fa5350 */
[----:B------:R-:W-:Y:S03]  /*5cd0*/  ISETP.NE.AND.EX P3, PT, RZ, UR45, PT, P3 ;  /* 0x0000002dff007c0c */ /* 0x000fe6000bf65330 */
[----:B------:R-:W-:Y:S01]  /*5ce0*/  @!P4 PLOP3.LUT P2, PT, P1, PT, PT, 0x80, 0x8 ;  /* 0x000000000008c81c */ /* 0x000fe20000f4f070 */
[----:B------:R-:W-:Y:S01]  /*5cf0*/  @!UPT UIADD3 URZ, UPT, UPT, URZ, URZ, URZ ;  /* 0x000000fffffff290 */ /* 0x000fe2000fffe0ff */
[----:B------:R-:W-:Y:S11]  /*5d00*/  @!P1 BRA `(.L_x_92) ;  /* 0x00000000002c9947 */ /* 0x000ff60003800000 */
[----:B------:R-:W-:Y:S01]  /*5d10*/  ISETP.NE.U32.AND P0, PT, R56, RZ, PT ;  /* 0x000000ff3800720c */ /* 0x000fe20003f05070 */
[----:B------:R-:W-:Y:S03]  /*5d20*/  IMAD.MOV.U32 R63, RZ, RZ, 0x1 ;  /* 0x00000001ff3f7424 */ /* 0x000fe600078e00ff */
[----:B------:R-:W-:Y:S11]  /*5d30*/  ISETP.NE.AND.EX P0, PT, R57, RZ, PT, P0 ;  /* 0x000000ff3900720c */ /* 0x000ff60003f05300 */
[----:B------:R-:W-:Y:S02]  /*5d40*/  @!UPT UIADD3 URZ, UPT, UPT, URZ, URZ, URZ ;  /* 0x000000fffffff290 */ /* 0x000fe4000fffe0ff */
[----:B------:R-:W1:Y:S01]  /*5d50*/  @P0 LDC.64 R4, c[0x0][0xa88] ;  /* 0x0002a200ff040b82 */ /* 0x000e620000000a00 */
[----:B------:R-:W-:Y:S04]  /*5d60*/  @P0 IMAD R0, R58, UR36, RZ ;  /* 0x000000243a000c24 */ /* 0x000fe8000f8e02ff */
[----:B-1----:R-:W-:Y:S04]  /*5d70*/  @P0 IMAD.WIDE R4, R0, 0x4, R4 ;  /* 0x0000000400040825 */ /* 0x002fe800078e0204 */
[----:B------:R-:W-:Y:S01]  /*5d80*/  HFMA2 R0, -RZ, RZ, 0, 5.9604644775390625e-08 ;  /* 0x00000001ff007431 */ /* 0x000fe200000001ff */
[----:B-----5:R1:W5:Y:S04]  /*5d90*/  @P0 LDG.E R35, desc[UR38][R4.64] ;  /* 0x0000002604230981 */ /* 0x020368000c1e1900 */
[----:B------:R-:W-:Y:S01]  /*5da0*/  @!P0 PRMT R63, R0, 0x7610, R63 ;  /* 0x00007610003f8816 */ /* 0x000fe2000000003f */
[----:B-1----:R-:W2:Y:S06]  /*5db0*/  @!P0 LDC R35, c[0x0][0xa80] ;  /* 0x0002a000ff238b82 */ /* 0x002eac0000000800 */
.L_x_92:
[----:B------:R-:W-:Y:S05]  /*5dc0*/  @!P5 BRA `(.L_x_93) ;  /* 0x000000000020d947 */ /* 0x000fea0003800000 */
[----:B------:R-:W-:Y:S04]  /*5dd0*/  ISETP.NE.U32.AND P0, PT, R52, RZ, PT ;  /* 0x000000ff3400720c */ /* 0x000fe80003f05070 */
[----:B------:R-:W-:Y:S11]  /*5de0*/  ISETP.NE.AND.EX P0, PT, R53, RZ, PT, P0 ;  /* 0x000000ff3500720c */ /* 0x000ff60003f05300 */
[----:B------:R-:W-:Y:S02]  /*5df0*/  @!UPT UIADD3 URZ, UPT, UPT, URZ, URZ, URZ ;  /* 0x000000fffffff290 */ /* 0x000fe4000fffe0ff */
[----:B------:R-:W1:Y:S01]  /*5e00*/  @P0 LDC.64 R4, c[0x0][0xaa8] ;  /* 0x0002aa00ff040b82 */ /* 0x000e620000000a00 */
[----:B------:R-:W-:Y:S04]  /*5e10*/  @P0 IMAD R0, R54, UR36, RZ ;  /* 0x0000002436000c24 */ /* 0x000fe8000f8e02ff */
[----:B-1----:R-:W-:Y:S05]  /*5e20*/  @P0 IMAD.WIDE R4, R0, 0x4, R4 ;  /* 0x0000000400040825 */ /* 0x002fea00078e0204 */
[----:B-----5:R1:W5:Y:S02]  /*5e30*/  @P0 LDG.E R32, desc[UR38][R4.64] ;  /* 0x0000002604200981 */ /* 0x020364000c1e1900 */
[----:B-1----:R-:W3:Y:S02]  /*5e40*/  @!P0 LDC R32, c[0x0][0xaa0] ;  /* 0x0002a800ff208b82 */ /* 0x002ee40000000800 */
.L_x_93:
[----:B--2--5:R-:W-:Y:S01]  /*5e50*/  FSETP.NEU.AND P0, PT, R35, RZ, PT ;  /* 0x000000ff2300720b */ /* 0x024fe20003f0d000 */
[----:B------:R-:W-:Y:S01]  /*5e60*/  BSSY B1, `(.L_x_94) ;  /* 0x0000046000017945 */ /* 0x000fe20003800000 */
[----:B------:R-:W-:Y:S01]  /*5e70*/  SEL R4, RZ, 0xffffffff, P3 ;  /* 0xffffffffff047807 */ /* 0x000fe20001800000 */
[----:B------:R-:W-:Y:S01]  /*5e80*/  IMAD.MOV.U32 R85, RZ, RZ, 0x1 ;  /* 0x00000001ff557424 */ /* 0x000fe200078e00ff */
[----:B------:R-:W-:Y:S01]  /*5e90*/  @!P4 LOP3.LUT P3, RZ, R63, 0xff, RZ, 0xc0, !PT ;  /* 0x000000ff3fffc812 */ /* 0x000fe2000786c0ff */
[----:B------:R-:W-:Y:S01]  /*5ea0*/  IMAD R33, R30, 0x40, R31 ;  /* 0x000000401e217824 */ /* 0x000fe200078e021f */
[----:B------:R-:W-:Y:S01]  /*5eb0*/  @!P4 SEL R3, RZ, 0xffffffff, P0 ;  /* 0xffffffffff03c807 */ /* 0x000fe20000000000 */
[----:B------:R-:W-:Y:S01]  /*5ec0*/  IMAD.IADD R82, R75, 0x1, R74 ;  /* 0x000000014b527824 */ /* 0x000fe200078e024a */
[----:B------:R-:W-:Y:S01]  /*5ed0*/  LOP3.LUT R72, R72, 0x1, RZ, 0x3c, !PT ;  /* 0x0000000148487812 */ /* 0x000fe200078e3cff */
[----:B------:R-:W-:Y:S01]  /*5ee0*/  IMAD.IADD R78, R74, 0x1, R73 ;  /* 0x000000014a4e7824 */ /* 0x000fe200078e0249 */
[----:B------:R-:W-:Y:S01]  /*5ef0*/  @P2 SEL R3, R4, R3, !P3 ;  /* 0x0000000304032207 */ /* 0x000fe20005800000 */
[----:B------:R-:W-:Y:S01]  /*5f00*/  IMAD.MOV.U32 R84, RZ, RZ, RZ ;  /* 0x000000ffff547224 */ /* 0x000fe200078e00ff */
[----:B------:R-:W-:Y:S01]  /*5f10*/  LEA R83, R30, UR46, 0x3 ;  /* 0x0000002e1e537c11 */ /* 0x000fe2000f8e18ff */
[----:B------:R-:W-:Y:S01]  /*5f20*/  IMAD.MOV.U32 R50, RZ, RZ, RZ ;  /* 0x000000ffff327224 */ /* 0x000fe200078e00ff */
[----:B------:R-:W-:Y:S02]  /*5f30*/  @!P4 LOP3.LUT R3, R3, 0x1, RZ, 0xc0, !PT ;  /* 0x000000010303c812 */ /* 0x000fe400078ec0ff */
[----:B------:R-:W-:Y:S02]  /*5f40*/  CS2R R48, SRZ ;  /* 0x0000000000307805 */ /* 0x000fe4000001ff00 */
[----:B------:R-:W-:Y:S02]  /*5f50*/  SHF.L.U32 R0, R71, 0x1f, RZ ;  /* 0x0000001f47007819 */ /* 0x000fe400000006ff */
[----:B------:R-:W-:Y:S02]  /*5f60*/  CS2R R46, SRZ ;  /* 0x00000000002e7805 */ /* 0x000fe4000001ff00 */
[----:B------:R-:W-:Y:S02]  /*5f70*/  ISETP.NE.U32.OR P5, PT, R3, 0x1, P4 ;  /* 0x000000010300780c */ /* 0x000fe400027a5470 */
[----:B------:R-:W-:Y:S02]  /*5f80*/  CS2R R44, SRZ ;  /* 0x00000000002c7805 */ /* 0x000fe4000001ff00 */
[----:B------:R-:W-:Y:S02]  /*5f90*/  LOP3.LUT P4, R79, R63, 0xff, RZ, 0xc0, !PT ;  /* 0x000000ff3f4f7812 */ /* 0x000fe4000788c0ff */
[----:B------:R-:W-:Y:S02]  /*5fa0*/  CS2R R42, SRZ ;  /* 0x00000000002a7805 */ /* 0x000fe4000001ff00 */
[----:B------:R-:W-:Y:S02]  /*5fb0*/  SEL R3, RZ, 0xffffffff, P0 ;  /* 0xffffffffff037807 */ /* 0x000fe40000000000 */
[----:B------:R-:W-:Y:S02]  /*5fc0*/  CS2R R40, SRZ ;  /* 0x0000000000287805 */ /* 0x000fe4000001ff00 */
[----:B------:R-:W-:Y:S02]  /*5fd0*/  P2R R81, PR, RZ, 0x20 ;  /* 0x00000020ff517803 */ /* 0x000fe40000000000 */
[----:B------:R-:W-:Y:S02]  /*5fe0*/  CS2R R38, SRZ ;  /* 0x0000000000267805 */ /* 0x000fe4000001ff00 */
[----:B------:R-:W-:Y:S02]  /*5ff0*/  @P1 SEL R3, R4, R3, !P4 ;  /* 0x0000000304031207 */ /* 0x000fe40006000000 */
[----:B------:R-:W-:Y:S01]  /*6000*/  CS2R R36, SRZ ;  /* 0x0000000000247805 */ /* 0x000fe2000001ff00 */
[----:B------:R-:W-:Y:S01]  /*6010*/  IMAD.MOV.U32 R34, RZ, RZ, RZ ;  /* 0x000000ffff227224 */ /* 0x000fe200078e00ff */
[----:B------:R-:W-:Y:S02]  /*6020*/  LOP3.LUT R3, R3, 0x1, RZ, 0xc0, !PT ;  /* 0x0000000103037812 */ /* 0x000fe400078ec0ff */
[----:B------:R-:W-:Y:S02]  /*6030*/  @P5 SHF.L.U32 R5, R72, 0x1f, RZ ;  /* 0x0000001f48055819 */ /* 0x000fe400000006ff */
[----:B------:R-:W-:Y:S02]  /*6040*/  ISETP.NE.U32.AND P0, PT, R3, 0x1, PT ;  /* 0x000000010300780c */ /* 0x000fe40003f05070 */
[----:B------:R-:W1:Y:S02]  /*6050*/  @P5 SYNCS.PHASECHK.TRANS64.TRYWAIT P3, [UR46+0xa0], R5 ;  /* 0x0000a005ff0055a7 */ /* 0x000e64000806112e */
[----:B------:R-:W-:Y:S01]  /*6060*/  P2R R86, PR, RZ, 0x1 ;  /* 0x00000001ff567803 */ /* 0x000fe20000000000 */
[----:B------:R2:W4:Y:S01]  /*6070*/  SYNCS.PHASECHK.TRANS64.TRYWAIT P2, [R83+URZ+0x110], R0 ;  /* 0x00011000530075a7 */ /* 0x00052200080411ff */
[----:B-1----:R-:W-:Y:S01]  /*6080*/  @P5 SEL R85, RZ, 0x1, !P3 ;  /* 0x00000001ff555807 */ /* 0x002fe20005800000 */
[----:B--2---:R-:W-:Y:S06]  /*6090*/  @!P5 BRA `(.L_x_95) ;  /* 0x000000000088d947 */ /* 0x004fec0003800000 */
[----:B------:R-:W-:Y:S01]  /*60a0*/  IMAD.MOV.U32 R34, RZ, RZ, RZ ;  /* 0x000000ffff227224 */ /* 0x000fe200078e00ff */
[----:B------:R-:W-:Y:S01]  /*60b0*/  ISETP.NE.AND P0, PT, R85, RZ, PT ;  /* 0x000000ff5500720c */ /* 0x000fe20003f05270 */
[----:B------:R-:W-:Y:S01]  /*60c0*/  BSSY B0, `(.L_x_96) ;  /* 0x000000c000007945 */ /* 0x000fe20003800000 */
[----:B------:R-:W-:Y:S02]  /*60d0*/  CS2R R36, SRZ ;  /* 0x0000000000247805 */ /* 0x000fe4000001ff00 */
[----:B------:R-:W-:Y:S02]  /*60e0*/  CS2R R38, SRZ ;  /* 0x0000000000267805 */ /* 0x000fe4000001ff00 */
[----:B------:R-:W-:Y:S02]  /*60f0*/  CS2R R40, SRZ ;  /* 0x0000000000287805 */ /* 0x000fe4000001ff00 */
[----:B------:R-:W-:Y:S02]  /*6100*/  CS2R R42, SRZ ;  /* 0x00000000002a7805 */ /* 0x000fe4000001ff00 */
[----:B------:R-:W-:Y:S02]  /*6110*/  CS2R R44, SRZ ;  /* 0x00000000002c7805 */ /* 0x000fe4000001ff00 */
[----:B------:R-:W-:Y:S02]  /*6120*/  CS2R R46, SRZ ;  /* 0x00000000002e7805 */ /* 0x000fe4000001ff00 */
[----:B------:R-:W-:Y:S01]  /*6130*/  CS2R R48, SRZ ;  /* 0x0000000000307805 */ /* 0x000fe2000001ff00 */
[----:B------:R-:W-:Y:S06]  /*6140*/  @P0 BRA `(.L_x_97) ;  /* 0x00000000000c0947 */ /* 0x000fec0003800000 */
[----:B------:R-:W-:Y:S04]  /*6150*/  SHF.L.U32 R4, R72, 0x1f, RZ ;  /* 0x0000001f48047819 */ /* 0x000fe800000006ff */
[----:B------:R-:W1:Y:S02]  /*6160*/  SYNCS.PHASECHK.TRANS64.TRYWAIT P0, [UR46+0xa0], R4 ;  /* 0x0000a004ff0075a7 */ /* 0x000e64000800112e */
[----:B-1----:R-:W-:Y:S05]  /*6170*/  @!P0 BRA `(.L_x_98) ;  /* 0x00000034002c8947 */ /* 0x002fea0003800000 */
.L_x_97:
[----:B------:R-:W-:Y:S05]  /*6180*/  BSYNC B0 ;  /* 0x0000000000007941 */ /* 0x000fea0003800000 */
.L_x_96:
[----:B------:R-:W-:Y:S01]  /*6190*/  ISETP.NE.AND P0, PT, R86, RZ, PT ;  /* 0x000000ff5600720c */ /* 0x000fe20003f05270 */
[----:B------:R-:W-:Y:S11]  /*61a0*/  HFMA2 R84, -RZ, RZ, 0, 5.9604644775390625e-08 ;  /* 0x00000001ff547431 */ /* 0x000ff600000001ff */
[----:B------:R-:W-:Y:S01]  /*61b0*/  @!UPT UIADD3 URZ, UPT, UPT, URZ, URZ, URZ ;  /* 0x000000fffffff290 */ /* 0x000fe2000fffe0ff */
[----:B------:R2:W1:Y:S04]  /*61c0*/  @P0 LDS R50, [R78+0x600] ;  /* 0x000600004e320984 */ /* 0x0004680000000800 */
[----:B------:R2:W1:Y:S04]  /*61d0*/  @P0 LDS R34, [R75] ;  /* 0x000000004b220984 */ /* 0x0004680000000800 */
[----:B------:R2:W1:Y:S04]  /*61e0*/  @P0 LDS R36, [R82] ;  /* 0x0000000052240984 */ /* 0x0004680000000800 */
[----:B------:R2:W1:Y:S04]  /*61f0*/  @P0 LDS R37, [R73] ;  /* 0x0000000049250984 */ /* 0x0004680000000800 */
[----:B------:R2:W1:Y:S04]  /*6200*/  @P0 LDS R38, [R78] ;  /* 0x000000004e260984 */ /* 0x0004680000000800 */
[----:B------:R2:W1:Y:S04]  /*6210*/  @P0 LDS R39, [R75+0x200] ;  /* 0x000200004b270984 */ /* 0x0004680000000800 */
        /* <DEDUP_REMOVED lines=9> */
[----:B------:R2:W1:Y:S02]  /*62b0*/  @P0 LDS R49, [R73+0x600] ;  /* 0x0006000049310984 */ /* 0x0004640000000800 */
.L_x_95:
[----:B------:R-:W-:Y:S05]  /*62c0*/  BSYNC B1 ;  /* 0x0000000000017941 */ /* 0x000fea0003800000 */
.L_x_94:
[----:B-1----:R-:W-:Y:S04]  /*62d0*/  SHF.R.U32.HI R4, RZ, 0x15, R33 ;  /* 0x00000015ff047819 */ /* 0x002fe80000011621 */
[----:B------:R-:W-:Y:S01]  /*62e0*/  LOP3.LUT P0, RZ, R4, 0x3, R67, 0x48, !PT ;  /* 0x0000000304ff7812 */ /* 0x000fe20007804843 */
[----:B------:R-:W-:Y:S01]  /*62f0*/  @!UPT UIADD3 URZ, UPT, UPT, URZ, URZ, URZ ;  /* 0x000000fffffff290 */ /* 0x000fe2000fffe0ff */
[----:B----4-:R-:W-:Y:S11]  /*6300*/  @P2 BRA `(.L_x_99) ;  /* 0x0000000000082947 */ /* 0x010ff60003800000 */
[----:B------:R-:W1:Y:S02]  /*6310*/  SYNCS.PHASECHK.TRANS64.TRYWAIT P1, [R83+URZ+0x110], R0 ;  /* 0x00011000530075a7 */ /* 0x000e6400080211ff */
[----:B-1----:R-:W-:Y:S05]  /*6320*/  @!P1 BRA `(.L_x_100) ;  /* 0x0000003000d89947 */ /* 0x002fea0003800000 */
.L_x_99:
[----:B------:R-:W-:Y:S05]  /*6330*/  @!P0 BRA `(.L_x_101) ;  /* 0x0000000000408947 */ /* 0x000fea0003800000 */
[----:B------:R-:W4:Y:S01]  /*6340*/  LDCU.64 UR8, c[0x4][0x70] ;  /* 0x01000e00ff0877ac */ /* 0x000f220008000a00 */
[----:B------:R-:W-:Y:S01]  /*6350*/  MOV R15, 0x0 ;  /* 0x00000000000f7802 */ /* 0x000fe20000000f00 */
[----:B------:R-:W-:Y:S02]  /*6360*/  HFMA2 R12, -RZ, RZ, 0, 5.9604644775390625e-08 ;  /* 0x00000001ff0c7431 */ /* 0x000fe400000001ff */
[----:B------:R-:W-:Y:S02]  /*6370*/  IMAD.MOV.U32 R8, RZ, RZ, 0x192 ;  /* 0x00000192ff087424 */ /* 0x000fe400078e00ff */
[----:B------:R-:W-:Y:S01]  /*6380*/  IMAD.MOV.U32 R13, RZ, RZ, RZ ;  /* 0x000000ffff0d7224 */ /* 0x000fe200078e00ff */
[----:B------:R-:W5:Y:S01]  /*6390*/  LDCU.64 UR6, c[0x4][0x78] ;  /* 0x01000f00ff0677ac */ /* 0x000f620008000a00 */
[----:B------:R-:W1:Y:S01]  /*63a0*/  LDC.64 R14, c[0x4][R15] ;  /* 0x010000000f0e7b82 */ /* 0x000e620000000a00 */
[----:B------:R-:W2:Y:S01]  /*63b0*/  LDCU.64 UR4, c[0x4][0x10] ;  /* 0x01000200ff0477ac */ /* 0x000ea20008000a00 */
[----:B----4-:R-:W-:Y:S01]  /*63c0*/  MOV R5, UR9 ;  /* 0x0000000900057c02 */ /* 0x010fe20008000f00 */
[----:B------:R-:W-:Y:S01]  /*63d0*/  IMAD.U32 R4, RZ, RZ, UR8 ;  /* 0x00000008ff047e24 */ /* 0x000fe2000f8e00ff */
[----:B-----5:R-:W-:Y:S01]  /*63e0*/  MOV R7, UR7 ;  /* 0x0000000700077c02 */ /* 0x020fe20008000f00 */
[----:B------:R-:W-:Y:S01]  /*63f0*/  IMAD.U32 R6, RZ, RZ, UR6 ;  /* 0x00000006ff067e24 */ /* 0x000fe2000f8e00ff */
[----:B--2---:R-:W-:Y:S01]  /*6400*/  MOV R11, UR5 ;  /* 0x00000005000b7c02 */ /* 0x004fe20008000f00 */
[----:B------:R-:W-:Y:S02]  /*6410*/  IMAD.U32 R10, RZ, RZ, UR4 ;  /* 0x00000004ff0a7e24 */ /* 0x000fe4000f8e00ff */
[----:B------:R-:W-:Y:S07]  /*6420*/  LEPC R20, `(.L_x_101) ;  /* 0x000000001014794e */ /* 0x000fee0000000000 */
[----:B-1-3--:R-:W-:Y:S05]  /*6430*/  CALL.ABS.NOINC R14 ;  /* 0x000000000e007343 */ /* 0x00afea0003c00000 */
.L_x_101:
[----:B------:R-:W-:Y:S05]  /*6440*/  WARPSYNC.ALL ;  /* 0x0000000000007948 */ /* 0x000fea0003800000 */
[----:B------:R-:W-:Y:S01]  /*6450*/  R2UR UR4, R33 ;  /* 0x00000000210472ca */ /* 0x000fe200000e0000 */
[----:B------:R-:W-:Y:S01]  /*6460*/  BSSY.RECONVERGENT B0, `(.L_x_102) ;  /* 0x0000053000007945 */ /* 0x000fe20003800200 */
[----:B------:R-:W-:Y:S11]  /*6470*/  ISETP.NE.AND P0, PT, R76, RZ, PT ;  /* 0x000000ff4c00720c */ /* 0x000ff60003f05270 */
[----:B------:R-:W3:Y:S02]  /*6480*/  LDTM.x16 R4, tmem[UR4] ;  /* 0x00000004000479ee */ /* 0x000ee40008240000 */
[C---:B---3--:R-:W-:Y:S01]  /*6490*/  FMUL R4, R32.reuse, R4 ;  /* 0x0000000420047220 */ /* 0x048fe20000400000 */
[C---:B------:R-:W-:Y:S01]  /*64a0*/  FMUL R5, R32.reuse, R5 ;  /* 0x0000000520057220 */ /* 0x040fe20000400000 */
[C---:B------:R-:W-:Y:S01]  /*64b0*/  FMUL R6, R32.reuse, R6 ;  /* 0x0000000620067220 */ /* 0x040fe20000400000 */
[C---:B------:R-:W-:Y:S01]  /*64c0*/  FMUL R7, R32.reuse, R7 ;  /* 0x0000000720077220 */ /* 0x040fe20000400000 */
[C---:B------:R-:W-:Y:S01]  /*64d0*/  FFMA R4, R35.reuse, R34, R4 ;  /* 0x0000002223047223 */ /* 0x040fe20000000004 */
[C---:B------:R-:W-:Y:S01]  /*64e0*/  FFMA R5, R35.reuse, R36, R5 ;  /* 0x0000002423057223 */ /* 0x040fe20000000005 */
[C---:B------:R-:W-:Y:S01]  /*64f0*/  FFMA R6, R35.reuse, R37, R6 ;  /* 0x0000002523067223 */ /* 0x040fe20000000006 */
[C---:B------:R-:W-:Y:S01]  /*6500*/  FFMA R7, R35.reuse, R38, R7 ;  /* 0x0000002623077223 */ /* 0x040fe20000000007 */
[C---:B------:R-:W-:Y:S01]  /*6510*/  FMUL R8, R32.reuse, R8 ;  /* 0x0000000820087220 */ /* 0x040fe20000400000 */
[----:B------:R3:W-:Y:S01]  /*6520*/  STS [R75], R4 ;  /* 0x000000044b007388 */ /* 0x0007e20000000800 */
[C---:B------:R-:W-:Y:S01]  /*6530*/  FMUL R9, R32.reuse, R9 ;  /* 0x0000000920097220 */ /* 0x040fe20000400000 */
[C---:B------:R-:W-:Y:S01]  /*6540*/  FMUL R10, R32.reuse, R10 ;  /* 0x0000000a200a7220 */ /* 0x040fe20000400000 */
[C---:B------:R-:W-:Y:S01]  /*6550*/  FFMA R8, R35.reuse, R39, R8 ;  /* 0x0000002723087223 */ /* 0x040fe20000000008 */
[----:B------:R3:W-:Y:S01]  /*6560*/  STS [R82], R5 ;  /* 0x0000000552007388 */ /* 0x0007e20000000800 */
        /* <DEDUP_REMOVED lines=11> */
[----:B------:R3:W-:Y:S01]  /*6620*/  STS [R75+0x200], R8 ;  /* 0x000200084b007388 */ /* 0x0007e20000000800 */
[C---:B------:R-:W-:Y:S01]  /*6630*/  FMUL R15, R32.reuse, R15 ;  /* 0x0000000f200f7220 */ /* 0x040fe20000400000 */
[C---:B------:R-:W-:Y:S01]  /*6640*/  FMUL R16, R32.reuse, R16 ;  /* 0x0000001020107220 */ /* 0x040fe20000400000 */
[C---:B------:R-:W-:Y:S01]  /*6650*/  FFMA R14, R35.reuse, R45, R14 ;  /* 0x0000002d230e7223 */ /* 0x040fe2000000000e */
[----:B------:R3:W-:Y:S01]  /*6660*/  STS [R82+0x200], R9 ;  /* 0x0002000952007388 */ /* 0x0007e20000000800 */
[C---:B------:R-:W-:Y:S01]  /*6670*/  FFMA R15, R35.reuse, R46, R15 ;  /* 0x0000002e230f7223 */ /* 0x040fe2000000000f */
[C---:B------:R-:W-:Y:S01]  /*6680*/  FFMA R16, R35.reuse, R47, R16 ;  /* 0x0000002f23107223 */ /* 0x040fe20000000010 */
[C---:B------:R-:W-:Y:S01]  /*6690*/  FMUL R17, R32.reuse, R17 ;  /* 0x0000001120117220 */ /* 0x040fe20000400000 */
[----:B------:R3:W-:Y:S01]  /*66a0*/  STS [R73+0x200], R10 ;  /* 0x0002000a49007388 */ /* 0x0007e20000000800 */
[C---:B------:R-:W-:Y:S01]  /*66b0*/  FMUL R18, R32.reuse, R18 ;  /* 0x0000001220127220 */ /* 0x040fe20000400000 */
[----:B------:R-:W-:Y:S01]  /*66c0*/  FMUL R19, R32, R19 ;  /* 0x0000001320137220 */ /* 0x000fe20000400000 */
[C---:B------:R-:W-:Y:S01]  /*66d0*/  FFMA R17, R35.reuse, R48, R17 ;  /* 0x0000003023117223 */ /* 0x040fe20000000011 */
[----:B------:R3:W-:Y:S01]  /*66e0*/  STS [R78+0x200], R11 ;  /* 0x0002000b4e007388 */ /* 0x0007e20000000800 */
[C---:B------:R-:W-:Y:S01]  /*66f0*/  FFMA R18, R35.reuse, R49, R18 ;  /* 0x0000003123127223 */ /* 0x040fe20000000012 */
[----:B------:R-:W-:Y:S02]  /*6700*/  FFMA R19, R35, R50, R19 ;  /* 0x0000003223137223 */ /* 0x000fe40000000013 */
[----:B------:R3:W-:Y:S04]  /*6710*/  STS [R75+0x400], R12 ;  /* 0x0004000c4b007388 */ /* 0x0007e80000000800 */
[----:B------:R3:W-:Y:S04]  /*6720*/  STS [R82+0x400], R13 ;  /* 0x0004000d52007388 */ /* 0x0007e80000000800 */
[----:B------:R3:W-:Y:S04]  /*6730*/  STS [R73+0x400], R14 ;  /* 0x0004000e49007388 */ /* 0x0007e80000000800 */
[----:B------:R3:W-:Y:S04]  /*6740*/  STS [R78+0x400], R15 ;  /* 0x0004000f4e007388 */ /* 0x0007e80000000800 */
[----:B------:R3:W-:Y:S04]  /*6750*/  STS [R75+0x600], R16 ;  /* 0x000600104b007388 */ /* 0x0007e80000000800 */
[----:B------:R3:W-:Y:S04]  /*6760*/  STS [R82+0x600], R17 ;  /* 0x0006001152007388 */ /* 0x0007e80000000800 */
[----:B------:R3:W-:Y:S04]  /*6770*/  STS [R73+0x600], R18 ;  /* 0x0006001249007388 */ /* 0x0007e80000000800 */
[----:B------:R3:W-:Y:S01]  /*6780*/  STS [R78+0x600], R19 ;  /* 0x000600134e007388 */ /* 0x0007e20000000800 */
[----:B------:R-:W-:Y:S01]  /*6790*/  @!PT LDS RZ, [RZ] ;  /* 0x00000000fffff984 */ /* 0x000fe20000000800 */
[----:B------:R-:W-:Y:S01]  /*67a0*/  @!PT LDS RZ, [RZ] ;  /* 0x00000000fffff984 */ /* 0x000fe20000000800 */
[----:B------:R-:W-:Y:S01]  /*67b0*/  @!PT LDS RZ, [RZ] ;  /* 0x00000000fffff984 */ /* 0x000fe20000000800 */
[----:B------:R-:W-:Y:S01]  /*67c0*/  @!PT LDS RZ, [RZ] ;  /* 0x00000000fffff984 */ /* 0x000fe20000000800 */
[----:B------:R4:W-:Y:S06]  /*67d0*/  MEMBAR.ALL.CTA ;  /* 0x0000000000007992 */ /* 0x0009ec0000008000 */
[----:B----4-:R-:W4:Y:S02]  /*67e0*/  FENCE.VIEW.ASYNC.S ;  /* 0x00000000000073c6 */ /* 0x010f240000000000 */
[----:B----4-:R-:W-:Y:S06]  /*67f0*/  BAR.SYNC.DEFER_BLOCKING 0x1, 0x80 ;  /* 0x0042000000007b1d */ /* 0x010fec0000010000 */
[----:B------:R-:W-:Y:S05]  /*6800*/  @P0 BRA `(.L_x_103) ;  /* 0x0000000000600947 */ /* 0x000fea0003800000 */
[----:B------:R-:W-:Y:S02]  /*6810*/  UIADD3 UR4, UPT, UPT, UR46, 0x200, URZ ;  /* 0x000002002e047890 */ /* 0x000fe4000fffe0ff */
[----:B------:R-:W-:Y:S01]  /*6820*/  UIADD3 UR16, UP0, UPT, UR50, 0x880, URZ ;  /* 0x0000088032107890 */ /* 0x000fe2000ff1e0ff */
[----:B------:R-:W-:Y:S01]  /*6830*/  UMOV UR43, UR36 ;  /* 0x00000024002b7c82 */ /* 0x000fe20008000000 */
[----:B------:R-:W-:Y:S02]  /*6840*/  UIADD3 UR13, UPT, UPT, UR41, 0x20, URZ ;  /* 0x00000020290d7890 */ /* 0x000fe4000fffe0ff */
[----:B------:R-:W-:Y:S01]  /*6850*/  MOV R68, UR4 ;  /* 0x0000000400447c02 */ /* 0x000fe20008000f00 */
[----:B------:R-:W-:Y:S02]  /*6860*/  UIADD3.X UR17, UPT, UPT, URZ, UR51, URZ, UP0, !UPT ;  /* 0x00000033ff117290 */ /* 0x000fe400087fe4ff */
[----:B------:R-:W-:Y:S01]  /*6870*/  UIADD3 UR12, UPT, UPT, UR46, 0xa00, URZ ;  /* 0x00000a002e0c7890 */ /* 0x000fe2000fffe0ff */
[----:B------:R-:W-:Y:S01]  /*6880*/  R2UR UR40, R68 ;  /* 0x00000000442872ca */ /* 0x000fe200000e0000 */
[----:B------:R-:W-:Y:S01]  /*6890*/  UMOV UR14, UR42 ;  /* 0x0000002a000e7c82 */ /* 0x000fe20008000000 */
[----:B------:R-:W-:Y:S01]  /*68a0*/  UMOV UR15, UR36 ;  /* 0x00000024000f7c82 */ /* 0x000fe20008000000 */
[----:B------:R-:W-:Y:S02]  /*68b0*/  UIADD3 UR9, UPT, UPT, UR41, 0x40, URZ ;  /* 0x0000004029097890 */ /* 0x000fe4000fffe0ff */
[----:B------:R-:W-:Y:S01]  /*68c0*/  UIADD3 UR8, UPT, UPT, UR46, 0x1200, URZ ;  /* 0x000012002e087890 */ /* 0x000fe2000fffe0ff */
[----:B------:R-:W-:Y:S01]  /*68d0*/  UMOV UR10, UR42 ;  /* 0x0000002a000a7c82 */ /* 0x000fe20008000000 */
[----:B------:R-:W-:Y:S01]  /*68e0*/  UMOV UR11, UR36 ;  /* 0x00000024000b7c82 */ /* 0x000fe20008000000 */
[----:B------:R-:W-:Y:S02]  /*68f0*/  UIADD3 UR5, UPT, UPT, UR41, 0x60, URZ ;  /* 0x0000006029057890 */ /* 0x000fe4000fffe0ff */
[----:B------:R-:W-:Y:S03]  /*6900*/  UIADD3 UR4, UPT, UPT, UR46, 0x1a00, URZ ;  /* 0x00001a002e047890 */ /* 0x000fe6000fffe0ff */
[----:B------:R4:W-:Y:S01]  /*6910*/  UTMASTG.3D [UR40], [UR16] ;  /* 0x00000028100073b5 */ /* 0x0009e20008010000 */
[----:B------:R-:W-:Y:S01]  /*6920*/  UMOV UR6, UR42 ;  /* 0x0000002a00067c82 */ /* 0x000fe20008000000 */
[----:B------:R-:W-:Y:S01]  /*6930*/  UMOV UR7, UR36 ;  /* 0x0000002400077c82 */ /* 0x000fe20008000000 */
[----:B------:R4:W-:Y:S01]  /*6940*/  UTMASTG.3D [UR12], [UR16] ;  /* 0x0000000c100073b5 */ /* 0x0009e20008010000 */
[----:B------:R4:W-:Y:S02]  /*6950*/  UTMASTG.3D [UR8], [UR16] ;  /* 0x00000008100073b5 */ /* 0x0009e40008010000 */
[----:B------:R4:W-:Y:S01]  /*6960*/  UTMASTG.3D [UR4], [UR16] ;  /* 0x00000004100073b5 */ /* 0x0009e20008010000 */
[----:B------:R0:W-:Y:S01]  /*6970*/  UTMACMDFLUSH ;  /* 0x00000000000079b7 */ /* 0x0001e20000000000 */
[----:B----4-:R-:W-:Y:S04]  /*6980*/  DEPBAR.LE SB0, 0x1 ;  /* 0x000080400000791a */ /* 0x010fe80000000000 */
.L_x_103:
[----:B------:R-:W-:Y:S05]  /*6990*/  BSYNC.RECONVERGENT B0 ;  /* 0x0000000000007941 */ /* 0x000fea0003800200 */
.L_x_102:
[----:B------:R-:W-:Y:S01]  /*69a0*/  BAR.SYNC.DEFER_BLOCKING 0x1, 0x80 ;  /* 0x0042000000007b1d */ /* 0x000fe20000010000 */
[----:B------:R-:W-:Y:S01]  /*69b0*/  ISETP.NE.AND P1, PT, R81, RZ, PT ;  /* 0x000000ff5100720c */ /* 0x000fe20003f25270 */
[----:B------:R-:W-:Y:S01]  /*69c0*/  UISETP.NE.AND UP0, UPT, UR47, URZ, UPT ;  /* 0x000000ff2f00728c */ /* 0x000fe2000bf05270 */
[----:B------:R-:W-:Y:S11]  /*69d0*/  LEA R3, R84, UR46, 0x3 ;  /* 0x0000002e54037c11 */ /* 0x000ff6000f8e18ff */
[----:B---3--:R-:W-:Y:S01]  /*69e0*/  @P1 SHF.L.U32 R4, R72, 0x1f, RZ ;  /* 0x0000001f48041819 */ /* 0x008fe200000006ff */
[----:B------:R-:W-:Y:S06]  /*69f0*/  BRA.U !UP0, `(.L_x_104) ;  /* 0x0000000108247547 */ /* 0x000fec000b800000 */
[----:B------:R-:W-:Y:S01]  /*6a00*/  IMAD.U32 R5, RZ, RZ, UR48 ;  /* 0x00000030ff057e24 */ /* 0x000fe2000f8e00ff */
[----:B-1----:R-:W-:Y:S01]  /*6a10*/  MOV R0, UR37 ;  /* 0x0000002500007c02 */ /* 0x002fe20008000f00 */
[----:B------:R-:W-:Y:S03]  /*6a20*/  UIADD3 UR48, UPT, UPT, UR48, 0x1, URZ ;  /* 0x0000000130307890 */ /* 0x000fe6000fffe0ff */
[----:B------:R-:W-:Y:S01]  /*6a30*/  @P1 LEA R5, R5, UR46, 0x3 ;  /* 0x0000002e05051c11 */ /* 0x000fe2000f8e18ff */
[----:B------:R-:W-:Y:S04]  /*6a40*/  UISETP.NE.AND UP0, UPT, UR48, 0x4, UPT ;  /* 0x000000043000788c */ /* 0x000fe8000bf05270 */
[----:B------:R-:W-:Y:S01]  /*6a50*/  @P1 VIADD R5, R5, 0xc0 ;  /* 0x000000c005051836 */ /* 0x000fe20000000000 */
[----:B------:R-:W-:Y:S04]  /*6a60*/  USEL UR48, UR48, URZ, UP0 ;  /* 0x000000ff30307287 */ /* 0x000fe80008000000 */
[----:B------:R-:W-:Y:S04]  /*6a70*/  @P1 PRMT R0, R0, 0x654, R5 ;  /* 0x0000065400001816 */ /* 0x000fe80000000005 */
[----:B------:R3:W-:Y:S04]  /*6a80*/  @P1 SYNCS.ARRIVE.TRANS64.RED.A1T0 RZ, [R0+URZ], RZ ;  /* 0x000000ff00ff19a7 */ /* 0x0007e800081004ff */
.L_x_104:
[----:B------:R-:W4:Y:S01]  /*6a90*/  @P1 SYNCS.PHASECHK.TRANS64.TRYWAIT P0, [R3+URZ+0xa0], R4 ;  /* 0x0000a004030015a7 */ /* 0x000f2200080011ff */
[----:B------:R-:W-:Y:S01]  /*6aa0*/  BSSY B1, `(.L_x_105) ;  /* 0x0000023000017945 */ /* 0x000fe20003800000 */
[----:B----4-:R-:W-:Y:S03]  /*6ab0*/  @P1 SEL R85, RZ, 0x1, !P0 ;  /* 0x00000001ff551807 */ /* 0x010fe60004000000 */
[----:B------:R-:W-:Y:S05]  /*6ac0*/  @!P1 BRA `(.L_x_106) ;  /* 0x0000000000809947 */ /* 0x000fea0003800000 */
[----:B------:R-:W-:Y:S01]  /*6ad0*/  ISETP.NE.AND P0, PT, R85, RZ, PT ;  /* 0x000000ff5500720c */ /* 0x000fe20003f05270 */
[----:B------:R-:W-:Y:S01]  /*6ae0*/  BSSY B0, `(.L_x_107) ;  /* 0x0000009000007945 */ /* 0x000fe20003800000 */
[----:B------:R-:W-:Y:S11]  /*6af0*/  ISETP.NE.AND P1, PT, R86, RZ, PT ;  /* 0x000000ff5600720c */ /* 0x000ff60003f25270 */
[----:B------:R-:W-:Y:S02]  /*6b00*/  @!UPT UIADD3 URZ, UPT, UPT, URZ, URZ, URZ ;  /* 0x000000fffffff290 */ /* 0x000fe4000fffe0ff */
[C---:B------:R-:W-:Y:S02]  /*6b10*/  @P1 IMAD R5, R84.reuse, 0x2000, R75 ;  /* 0x0000200054051824 */ /* 0x040fe400078e024b */
[----:B------:R-:W-:Y:S01]  /*6b20*/  @P1 IMAD R4, R84, 0x2000, R82 ;  /* 0x0000200054041824 */ /* 0x000fe200078e0252 */
[----:B------:R-:W-:Y:S06]  /*6b30*/  @P0 BRA `(.L_x_108) ;  /* 0x00000000000c0947 */ /* 0x000fec0003800000 */
[----:B-1-3--:R-:W-:Y:S04]  /*6b40*/  SHF.L.U32 R0, R72, 0x1f, RZ ;  /* 0x0000001f48007819 */ /* 0x00afe800000006ff */
[----:B------:R-:W1:Y:S02]  /*6b50*/  SYNCS.PHASECHK.TRANS64.TRYWAIT P0, [R3+URZ+0xa0], R0 ;  /* 0x0000a000030075a7 */ /* 0x000e6400080011ff */
[----:B-1----:R-:W-:Y:S05]  /*6b60*/  @!P0 BRA `(.L_x_109) ;  /* 0x0000002800dc8947 */ /* 0x002fea0003800000 */
.L_x_108:
[----:B------:R-:W-:Y:S05]  /*6b70*/  BSYNC B0 ;  /* 0x0000000000007941 */ /* 0x000fea0003800000 */
.L_x_107:
[----:B------:R-:W-:Y:S11]  /*6b80*/  ISETP.NE.AND P0, PT, R86, RZ, PT ;  /* 0x000000ff5600720c */ /* 0x000ff60003f05270 */
[----:B------:R-:W-:Y:S02]  /*6b90*/  @!UPT UIADD3 URZ, UPT, UPT, URZ, URZ, URZ ;  /* 0x000000fffffff290 */ /* 0x000fe4000fffe0ff */
[----:B------:R4:W2:Y:S01]  /*6ba0*/  @P0 LDS R34, [R5] ;  /* 0x0000000005220984 */ /* 0x0008a20000000800 */
[C---:B-1-3--:R-:W-:Y:S01]  /*6bb0*/  @P0 IMAD R0, R84.reuse, 0x2000, R73 ;  /* 0x0000200054000824 */ /* 0x04afe200078e0249 */
[C---:B------:R-:W-:Y:S01]  /*6bc0*/  @P0 LEA R3, R84.reuse, R78, 0xd ;  /* 0x0000004e54030211 */ /* 0x040fe200078e68ff */
[----:B------:R-:W-:Y:S01]  /*6bd0*/  VIADD R84, R84, 0x1 ;  /* 0x0000000154547836 */ /* 0x000fe20000000000 */
[----:B------:R4:W1:Y:S04]  /*6be0*/  @P0 LDS R39, [R5+0x200] ;  /* 0x0002000005270984 */ /* 0x0008680000000800 */
[----:B------:R4:W3:Y:S04]  /*6bf0*/  @P0 LDS R43, [R5+0x400] ;  /* 0x00040000052b0984 */ /* 0x0008e80000000800 */
[----:B------:R4:W1:Y:S04]  /*6c00*/  @P0 LDS R47, [R5+0x600] ;  /* 0x00060000052f0984 */ /* 0x0008680000000800 */
[----:B------:R4:W1:Y:S04]  /*6c10*/  @P0 LDS R36, [R4] ;  /* 0x0000000004240984 */ /* 0x0008680000000800 */
[----:B------:R4:W1:Y:S04]  /*6c20*/  @P0 LDS R40, [R4+0x200] ;  /* 0x0002000004280984 */ /* 0x0008680000000800 */
[----:B------:R4:W1:Y:S04]  /*6c30*/  @P0 LDS R44, [R4+0x400] ;  /* 0x00040000042c0984 */ /* 0x0008680000000800 */
        /* <DEDUP_REMOVED lines=8> */
[----:B--23--:R4:W1:Y:S02]  /*6cc0*/  @P0 LDS R50, [R3+0x600] ;  /* 0x0006000003320984 */ /* 0x00c8640000000800 */
.L_x_106:
[----:B------:R-:W-:Y:S05]  /*6cd0*/  BSYNC B1 ;  /* 0x0000000000017941 */ /* 0x000fea0003800000 */
.L_x_105:
[----:B-1-34-:R-:W-:Y:S05]  /*6ce0*/  VIADD R0, R33, 0x10 ;  /* 0x0000001021007836 */ /* 0x01afea0000000000 */
[----:B------:R-:W-:Y:S04]  /*6cf0*/  SHF.R.U32.HI R0, RZ, 0x15, R0 ;  /* 0x00000015ff007819 */ /* 0x000fe80000011600 */
[----:B------:R-:W-:Y:S11]  /*6d00*/  LOP3.LUT P0, RZ, R0, 0x3, R67, 0x48, !PT ;  /* 0x0000000300ff7812 */ /* 0x000ff60007804843 */
[----:B------:R-:W-:Y:S02]  /*6d10*/  @!UPT UIADD3 URZ, UPT, UPT, URZ, URZ, URZ ;  /* 0x000000fffffff290 */ /* 0x000fe4000fffe0ff */
[----:B------:R-:W-:Y:S05]  /*6d20*/  @!P0 BRA `(.L_x_110) ;  /* 0x0000000000408947 */ /* 0x000fea0003800000 */
[----:B------:R-:W1:Y:S01]  /*6d30*/  LDCU.64 UR8, c[0x4][0x70] ;  /* 0x01000e00ff0877ac */ /* 0x000e620008000a00 */
[----:B------:R-:W-:Y:S01]  /*6d40*/  MOV R15, 0x0 ;  /* 0x00000000000f7802 */ /* 0x000fe20000000f00 */
[----:B------:R-:W-:Y:S02]  /*6d50*/  HFMA2 R12, -RZ, RZ, 0, 5.9604644775390625e-08 ;  /* 0x00000001ff0c7431 */ /* 0x000fe400000001ff */
[----:B------:R-:W-:Y:S02]  /*6d60*/  IMAD.MOV.U32 R8, RZ, RZ, 0x192 ;  /* 0x00000192ff087424 */ /* 0x000fe400078e00ff */
[----:B------:R-:W-:Y:S01]  /*6d70*/  IMAD.MOV.U32 R13, RZ, RZ, RZ ;  /* 0x000000ffff0d7224 */ /* 0x000fe200078e00ff */
[----:B------:R-:W3:Y:S01]  /*6d80*/  LDCU.64 UR6, c[0x4][0x78] ;  /* 0x01000f00ff0677ac */ /* 0x000ee20008000a00 */
[----:B------:R-:W4:Y:S01]  /*6d90*/  LDC.64 R14, c[0x4][R15] ;  /* 0x010000000f0e7b82 */ /* 0x000f220000000a00 */
[----:B------:R-:W5:Y:S01]  /*6da0*/  LDCU.64 UR4, c[0x4][0x10] ;  /* 0x01000200ff0477ac */ /* 0x000f620008000a00 */
[----:B-1----:R-:W-:Y:S01]  /*6db0*/  MOV R5, UR9 ;  /* 0x0000000900057c02 */ /* 0x002fe20008000f00 */
[----:B------:R-:W-:Y:S01]  /*6dc0*/  IMAD.U32 R4, RZ, RZ, UR8 ;  /* 0x00000008ff047e24 */ /* 0x000fe2000f8e00ff */
[----:B---3--:R-:W-:Y:S01]  /*6dd0*/  MOV R7, UR7 ;  /* 0x0000000700077c02 */ /* 0x008fe20008000f00 */
[----:B------:R-:W-:Y:S01]  /*6de0*/  IMAD.U32 R6, RZ, RZ, UR6 ;  /* 0x00000006ff067e24 */ /* 0x000fe2000f8e00ff */
[----:B-----5:R-:W-:Y:S01]  /*6df0*/  MOV R11, UR5 ;  /* 0x00000005000b7c02 */ /* 0x020fe20008000f00 */
[----:B------:R-:W-:Y:S02]  /*6e00*/  IMAD.U32 R10, RZ, RZ, UR4 ;  /* 0x00000004ff0a7e24 */ /* 0x000fe4000f8e00ff */
[----:B------:R-:W-:Y:S07]  /*6e10*/  LEPC R20, `(.L_x_110) ;  /* 0x000000001014794e */ /* 0x000fee0000000000 */
[----:B--2-4-:R-:W-:Y:S05]  /*6e20*/  CALL.ABS.NOINC R14 ;  /* 0x000000000e007343 */ /* 0x014fea0003c00000 */
.L_x_110:
[----:B------:R-:W-:Y:S05]  /*6e30*/  WARPSYNC.ALL ;  /* 0x0000000000007948 */ /* 0x000fea0003800000 */
[----:B------:R-:W-:Y:S01]  /*6e40*/  R2UR UR4, R33 ;  /* 0x00000000210472ca */ /* 0x000fe200000e0000 */
[----:B------:R-:W-:Y:S01]  /*6e50*/  BSSY.RECONVERGENT B0, `(.L_x_111) ;  /* 0x000005b000007945 */ /* 0x000fe20003800200 */
[----:B------:R-:W-:Y:S02]  /*6e60*/  ISETP.NE.AND P6, PT, R81, RZ, PT ;  /* 0x000000ff5100720c */ /* 0x000fe40003fc5270 */
[----:B------:R-:W-:Y:S02]  /*6e70*/  ISETP.NE.AND P0, PT, R76, RZ, PT ;  /* 0x000000ff4c00720c */ /* 0x000fe40003f05270 */
[----:B------:R-:W-:Y:S02]  /*6e80*/  MOV R3, UR48 ;  /* 0x0000003000037c02 */ /* 0x000fe40008000f00 */
[----:B------:R-:W-:Y:S05]  /*6e90*/  MOV R0, UR37 ;  /* 0x0000002500007c02 */ /* 0x000fea0008000f00 */
[----:B------:R-:W1:Y:S02]  /*6ea0*/  LDTM.x16 R4, tmem[UR4+0x10] ;  /* 0x00001004000479ee */ /* 0x000e640008240000 */
[----:B------:R-:W-:Y:S02]  /*6eb0*/  @P6 LEA R3, R3, UR46, 0x3 ;  /* 0x0000002e03036c11 */ /* 0x000fe4000f8e18ff */
[----:B------:R-:W-:Y:S02]  /*6ec0*/  @P6 SHF.L.U32 R20, R72, 0x1f, RZ ;  /* 0x0000001f48146819 */ /* 0x000fe400000006ff */
[----:B------:R-:W-:Y:S04]  /*6ed0*/  @P6 IADD3 R3, PT, PT, R3, 0xc0, RZ ;  /* 0x000000c003036810 */ /* 0x000fe80007ffe0ff */
[----:B------:R-:W-:Y:S02]  /*6ee0*/  @P6 PRMT R0, R0, 0x654, R3 ;  /* 0x0000065400006816 */ /* 0x000fe40000000003 */
[----:B------:R-:W-:Y:S01]  /*6ef0*/  LEA R3, R84, UR46, 0x3 ;  /* 0x0000002e54037c11 */ /* 0x000fe2000f8e18ff */
[C---:B-1----:R-:W-:Y:S01]  /*6f00*/  FMUL R4, R32.reuse, R4 ;  /* 0x0000000420047220 */ /* 0x042fe20000400000 */
        /* <DEDUP_REMOVED lines=52> */
[----:B---3--:R-:W3:Y:S02]  /*7250*/  FENCE.VIEW.ASYNC.S ;  /* 0x00000000000073c6 */ /* 0x008ee40000000000 */
[----:B---3--:R-:W-:Y:S06]  /*7260*/  BAR.SYNC.DEFER_BLOCKING 0x1, 0x80 ;  /* 0x0042000000007b1d */ /* 0x008fec0000010000 */
[----:B------:R-:W-:Y:S05]  /*7270*/  @P0 BRA `(.L_x_112) ;  /* 0x0000000000600947 */ /* 0x000fea0003800000 */
[----:B------:R-:W-:Y:S02]  /*7280*/  UIADD3 UR20, UP0, UPT, UR50, 0x880, URZ ;  /* 0x0000088032147890 */ /* 0x000fe4000ff1e0ff */
[----:B------:R-:W-:Y:S02]  /*7290*/  UIADD3 UR14, UPT, UPT, UR42, 0x10, URZ ;  /* 0x000000102a0e7890 */ /* 0x000fe4000fffe0ff */
[----:B------:R-:W-:Y:S02]  /*72a0*/  UIADD3 UR12, UPT, UPT, UR46, 0x2200, URZ ;  /* 0x000022002e0c7890 */ /* 0x000fe4000fffe0ff */
[----:B------:R-:W-:Y:S01]  /*72b0*/  UIADD3.X UR21, UPT, UPT, URZ, UR51, URZ, UP0, !UPT ;  /* 0x00000033ff157290 */ /* 0x000fe200087fe4ff */
[----:B------:R-:W-:Y:S01]  /*72c0*/  UMOV UR13, UR41 ;  /* 0x00000029000d7c82 */ /* 0x000fe20008000000 */
[----:B------:R-:W-:Y:S01]  /*72d0*/  UMOV UR15, UR36 ;  /* 0x00000024000f7c82 */ /* 0x000fe20008000000 */
[----:B------:R-:W-:Y:S02]  /*72e0*/  UIADD3 UR17, UPT, UPT, UR41, 0x20, URZ ;  /* 0x0000002029117890 */ /* 0x000fe4000fffe0ff */
[----:B------:R-:W-:Y:S01]  /*72f0*/  UIADD3 UR16, UPT, UPT, UR46, 0x2a00, URZ ;  /* 0x00002a002e107890 */ /* 0x000fe2000fffe0ff */
[----:B------:R-:W-:Y:S03]  /*7300*/  UMOV UR19, UR36 ;  /* 0x0000002400137c82 */ /* 0x000fe60008000000 */
[----:B------:R3:W-:Y:S01]  /*7310*/  UTMASTG.3D [UR12], [UR20] ;  /* 0x0000000c140073b5 */ /* 0x0007e20008010000 */
[----:B------:R-:W-:Y:S01]  /*7320*/  UMOV UR18, UR14 ;  /* 0x0000000e00127c82 */ /* 0x000fe20008000000 */
[----:B------:R-:W-:Y:S02]  /*7330*/  UIADD3 UR9, UPT, UPT, UR41, 0x40, URZ ;  /* 0x0000004029097890 */ /* 0x000fe4000fffe0ff */
[----:B------:R-:W-:Y:S01]  /*7340*/  UIADD3 UR8, UPT, UPT, UR46, 0x3200, URZ ;  /* 0x000032002e087890 */ /* 0x000fe2000fffe0ff */
[----:B------:R-:W-:Y:S01]  /*7350*/  UMOV UR11, UR36 ;  /* 0x00000024000b7c82 */ /* 0x000fe20008000000 */
[----:B------:R-:W-:Y:S01]  /*7360*/  UMOV UR10, UR14 ;  /* 0x0000000e000a7c82 */ /* 0x000fe20008000000 */
[----:B------:R3:W-:Y:S01]  /*7370*/  UTMASTG.3D [UR16], [UR20] ;  /* 0x00000010140073b5 */ /* 0x0007e20008010000 */
[----:B------:R-:W-:Y:S02]  /*7380*/  UIADD3 UR5, UPT, UPT, UR41, 0x60, URZ ;  /* 0x0000006029057890 */ /* 0x000fe4000fffe0ff */
[----:B------:R-:W-:Y:S01]  /*7390*/  UIADD3 UR4, UPT, UPT, UR46, 0x3a00, URZ ;  /* 0x00003a002e047890 */ /* 0x000fe2000fffe0ff */
[----:B------:R-:W-:Y:S01]  /*73a0*/  UMOV UR7, UR36 ;  /* 0x0000002400077c82 */ /* 0x000fe20008000000 */
[----:B------:R-:W-:Y:S01]  /*73b0*/  UMOV UR6, UR14 ;  /* 0x0000000e00067c82 */ /* 0x000fe20008000000 */
[----:B------:R3:W-:Y:S06]  /*73c0*/  UTMASTG.3D [UR8], [UR20] ;  /* 0x00000008140073b5 */ /* 0x0007ec0008010000 */
[----:B------:R3:W-:Y:S01]  /*73d0*/  UTMASTG.3D [UR4], [UR20] ;  /* 0x00000004140073b5 */ /* 0x0007e20008010000 */
[----:B------:R0:W-:Y:S01]  /*73e0*/  UTMACMDFLUSH ;  /* 0x00000000000079b7 */ /* 0x0001e20000000000 */
[----:B---3--:R-:W-:Y:S04]  /*73f0*/  DEPBAR.LE SB0, 0x1 ;  /* 0x000080400000791a */ /* 0x008fe80000000000 */
.L_x_112:
[----:B------:R-:W-:Y:S05]  /*7400*/  BSYNC.RECONVERGENT B0 ;  /* 0x0000000000007941 */ /* 0x000fea0003800200 */
.L_x_111:
[----:B------:R-:W-:Y:S01]  /*7410*/  BAR.SYNC.DEFER_BLOCKING 0x1, 0x80 ;  /* 0x0042000000007b1d */ /* 0x000fe20000010000 */
[----:B------:R-:W-:Y:S04]  /*7420*/  UIADD3 UR40, UPT, UPT, UR48, 0x1, URZ ;  /* 0x0000000130287890 */ /* 0x000fe8000fffe0ff */
[----:B------:R-:W-:Y:S04]  /*7430*/  UISETP.NE.AND UP0, UPT, UR40, 0x4, UPT ;  /* 0x000000042800788c */ /* 0x000fe8000bf05270 */
[----:B------:R-:W-:Y:S01]  /*7440*/  USEL UR40, UR40, URZ, UP0 ;  /* 0x000000ff28287287 */ /* 0x000fe20008000000 */
[----:B------:R3:W-:Y:S01]  /*7450*/  @P6 SYNCS.ARRIVE.TRANS64.RED.A1T0 RZ, [R0+URZ], RZ ;  /* 0x000000ff00ff69a7 */ /* 0x0007e200081004ff */
[----:B------:R-:W-:Y:S01]  /*7460*/  BSSY B1, `(.L_x_113) ;  /* 0x0000024000017945 */ /* 0x000fe20003800000 */
[----:B------:R-:W4:Y:S02]  /*7470*/  @P6 SYNCS.PHASECHK.TRANS64.TRYWAIT P0, [R3+URZ+0xa0], R20 ;  /* 0x0000a014030065a7 */ /* 0x000f2400080011ff */
[----:B----4-:R-:W-:Y:S01]  /*7480*/  @P6 SEL R85, RZ, 0x1, !P0 ;  /* 0x00000001ff556807 */ /* 0x010fe20004000000 */
[----:B---3--:R-:W-:Y:S06]  /*7490*/  @!P6 BRA `(.L_x_114) ;  /* 0x000000000080e947 */ /* 0x008fec0003800000 */
[----:B------:R-:W-:Y:S01]  /*74a0*/  ISETP.NE.AND P0, PT, R85, RZ, PT ;  /* 0x000000ff5500720c */ /* 0x000fe20003f05270 */
[----:B------:R-:W-:Y:S01]  /*74b0*/  BSSY B0, `(.L_x_115) ;  /* 0x0000009000007945 */ /* 0x000fe20003800000 */
[----:B------:R-:W-:Y:S11]  /*74c0*/  ISETP.NE.AND P1, PT, R86, RZ, PT ;  /* 0x000000ff5600720c */ /* 0x000ff60003f25270 */
[----:B------:R-:W-:Y:S02]  /*74d0*/  @!UPT UIADD3 URZ, UPT, UPT, URZ, URZ, URZ ;  /* 0x000000fffffff290 */ /* 0x000fe4000fffe0ff */
[C---:B-1----:R-:W-:Y:S02]  /*74e0*/  @P1 IMAD R4, R84.reuse, 0x2000, R75 ;  /* 0x0000200054041824 */ /* 0x042fe400078e024b */
[----:B------:R-:W-:Y:S01]  /*74f0*/  @P1 IMAD R0, R84, 0x2000, R82 ;  /* 0x0000200054001824 */ /* 0x000fe200078e0252 */
[----:B------:R-:W-:Y:S06]  /*7500*/  @P0 BRA `(.L_x_116) ;  /* 0x00000000000c0947 */ /* 0x000fec0003800000 */
[----:B------:R-:W-:Y:S04]  /*7510*/  SHF.L.U32 R6, R72, 0x1f, RZ ;  /* 0x0000001f48067819 */ /* 0x000fe800000006ff */
[----:B------:R-:W1:Y:S02]  /*7520*/  SYNCS.PHASECHK.TRANS64.TRYWAIT P0, [R3+URZ+0xa0], R6 ;  /* 0x0000a006030075a7 */ /* 0x000e6400080011ff */
[----:B-1----:R-:W-:Y:S05]  /*7530*/  @!P0 BRA `(.L_x_117) ;  /* 0x00000020007c8947 */ /* 0x002fea0003800000 */
.L_x_116:
[----:B------:R-:W-:Y:S05]  /*7540*/  BSYNC B0 ;  /* 0x0000000000007941 */ /* 0x000fea0003800000 */
.L_x_115:
[----:B------:R-:W-:Y:S11]  /*7550*/  ISETP.NE.AND P0, PT, R86, RZ, PT ;  /* 0x000000ff5600720c */ /* 0x000ff60003f05270 */
[----:B------:R-:W-:Y:S02]  /*7560*/  @!UPT UIADD3 URZ, UPT, UPT, URZ, URZ, URZ ;  /* 0x000000fffffff290 */ /* 0x000fe4000fffe0ff */
[----:B------:R3:W4:Y:S01]  /*7570*/  @P0 LDS R34, [R4] ;  /* 0x0000000004220984 */ /* 0x0007220000000800 */
[C---:B-1----:R-:W-:Y:S01]  /*7580*/  @P0 IMAD R3, R84.reuse, 0x2000, R73 ;  /* 0x0000200054030824 */ /* 0x042fe200078e0249 */
[C---:B------:R-:W-:Y:S01]  /*7590*/  @P0 LEA R5, R84.reuse, R78, 0xd ;  /* 0x0000004e54050211 */ /* 0x040fe200078e68ff */
[----:B------:R-:W-:Y:S01]  /*75a0*/  VIADD R84, R84, 0x1 ;  /* 0x0000000154547836 */ /* 0x000fe20000000000 */
        /* <DEDUP_REMOVED lines=14> */
[----:B----4-:R3:W1:Y:S02]  /*7690*/  @P0 LDS R50, [R5+0x600] ;  /* 0x0006000005320984 */ /* 0x0106640000000800 */
.L_x_114:
[----:B------:R-:W-:Y:S05]  /*76a0*/  BSYNC B1 ;  /* 0x0000000000017941 */ /* 0x000fea0003800000 */
.L_x_113:
[----:B---3--:R-:W-:Y:S05]  /*76b0*/  VIADD R0, R33, 0x20 ;  /* 0x0000002021007836 */ /* 0x008fea0000000000 */
[----:B------:R-:W-:Y:S04]  /*76c0*/  SHF.R.U32.HI R0, RZ, 0x15, R0 ;  /* 0x00000015ff007819 */ /* 0x000fe80000011600 */
[----:B------:R-:W-:Y:S11]  /*76d0*/  LOP3.LUT P0, RZ, R0, 0x3, R67, 0x48, !PT ;  /* 0x0000000300ff7812 */ /* 0x000ff60007804843 */
[----:B------:R-:W-:Y:S02]  /*76e0*/  @!UPT UIADD3 URZ, UPT, UPT, URZ, URZ, URZ ;  /* 0x000000fffffff290 */ /* 0x000fe4000fffe0ff */
[----:B------:R-:W-:Y:S05]  /*76f0*/  @!P0 BRA `(.L_x_118) ;  /* 0x0000000000408947 */ /* 0x000fea0003800000 */
[----:B------:R-:W3:Y:S01]  /*7700*/  LDCU.64 UR8, c[0x4][0x70] ;  /* 0x01000e00ff0877ac */ /* 0x000ee20008000a00 */
[----:B-1----:R-:W-:Y:S01]  /*7710*/  MOV R15, 0x0 ;  /* 0x00000000000f7802 */ /* 0x002fe20000000f00 */
[----:B------:R-:W-:Y:S02]  /*7720*/  HFMA2 R12, -RZ, RZ, 0, 5.9604644775390625e-08 ;  /* 0x00000001ff0c7431 */ /* 0x000fe400000001ff */
[----:B------:R-:W-:Y:S02]  /*7730*/  IMAD.MOV.U32 R8, RZ, RZ, 0x192 ;  /* 0x00000192ff087424 */ /* 0x000fe400078e00ff */
[----:B------:R-:W-:Y:S01]  /*7740*/  IMAD.MOV.U32 R13, RZ, RZ, RZ ;  /* 0x000000ffff0d7224 */ /* 0x000fe200078e00ff */
[----:B------:R-:W1:Y:S01]  /*7750*/  LDCU.64 UR6, c[0x4][0x78] ;  /* 0x01000f00ff0677ac */ /* 0x000e620008000a00 */
[----:B------:R-:W4:Y:S01]  /*7760*/  LDC.64 R14, c[0x4][R15] ;  /* 0x010000000f0e7b82 */ /* 0x000f220000000a00 */
[----:B------:R-:W5:Y:S01]  /*7770*/  LDCU.64 UR4, c[0x4][0x10] ;  /* 0x01000200ff0477ac */ /* 0x000f620008000a00 */
[----:B---3--:R-:W-:Y:S01]  /*7780*/  MOV R5, UR9 ;  /* 0x0000000900057c02 */ /* 0x008fe20008000f00 */
[----:B------:R-:W-:Y:S01]  /*7790*/  IMAD.U32 R4, RZ, RZ, UR8 ;  /* 0x00000008ff047e24 */ /* 0x000fe2000f8e00ff */
[----:B-1----:R-:W-:Y:S01]  /*77a0*/  MOV R7, UR7 ;  /* 0x0000000700077c02 */ /* 0x002fe20008000f00 */
[----:B------:R-:W-:Y:S01]  /*77b0*/  IMAD.U32 R6, RZ, RZ, UR6 ;  /* 0x00000006ff067e24 */ /* 0x000fe2000f8e00ff */
[----:B-----5:R-:W-:Y:S01]  /*77c0*/  MOV R11, UR5 ;  /* 0x00000005000b7c02 */ /* 0x020fe20008000f00 */
[----:B------:R-:W-:Y:S02]  /*77d0*/  IMAD.U32 R10, RZ, RZ, UR4 ;  /* 0x00000004ff0a7e24 */ /* 0x000fe4000f8e00ff */
[----:B------:R-:W-:Y:S07]  /*77e0*/  LEPC R20, `(.L_x_118) ;  /* 0x000000001014794e */ /* 0x000fee0000000000 */
[----:B--2-4-:R-:W-:Y:S05]  /*77f0*/  CALL.ABS.NOINC R14 ;  /* 0x000000000e007343 */ /* 0x014fea0003c00000 */
.L_x_118:
[----:B------:R-:W-:Y:S05]  /*7800*/  WARPSYNC.ALL ;  /* 0x0000000000007948 */ /* 0x000fea0003800000 */
[----:B------:R-:W-:Y:S01]  /*7810*/  R2UR UR4, R33 ;  /* 0x00000000210472ca */ /* 0x000fe200000e0000 */
[----:B------:R-:W-:Y:S01]  /*7820*/  BSSY.RECONVERGENT B0, `(.L_x_119) ;  /* 0x000005b000007945 */ /* 0x000fe20003800200 */
[----:B------:R-:W-:Y:S02]  /*7830*/  ISETP.NE.AND P6, PT, R81, RZ, PT ;  /* 0x000000ff5100720c */ /* 0x000fe40003fc5270 */
[----:B------:R-:W-:Y:S02]  /*7840*/  ISETP.NE.AND P0, PT, R76, RZ, PT ;  /* 0x000000ff4c00720c */ /* 0x000fe40003f05270 */
[----:B------:R-:W-:Y:S02]  /*7850*/  MOV R3, UR40 ;  /* 0x0000002800037c02 */ /* 0x000fe40008000f00 */
[----:B------:R-:W-:Y:S02]  /*7860*/  MOV R0, UR37 ;  /* 0x0000002500007c02 */ /* 0x000fe40008000f00 */
[----:B------:R-:W-:Y:S03]  /*7870*/  LEA R20, R84, UR46, 0x3 ;  /* 0x0000002e54147c11 */ /* 0x000fe6000f8e18ff */
[----:B-1----:R-:W1:Y:S02]  /*7880*/  LDTM.x16 R4, tmem[UR4+0x20] ;  /* 0x00002004000479ee */ /* 0x002e640008240000 */
[----:B------:R-:W-:Y:S04]  /*7890*/  @P6 LEA R3, R3, UR46, 0x3 ;  /* 0x0000002e03036c11 */ /* 0x000fe8000f8e18ff */
[----:B------:R-:W-:Y:S04]  /*78a0*/  @P6 IADD3 R3, PT, PT, R3, 0xc0, RZ ;  /* 0x000000c003036810 */ /* 0x000fe80007ffe0ff */
[----:B------:R-:W-:Y:S02]  /*78b0*/  @P6 PRMT R0, R0, 0x654, R3 ;  /* 0x0000065400006816 */ /* 0x000fe40000000003 */
[----:B------:R-:W-:Y:S01]  /*78c0*/  @P6 SHF.L.U32 R3, R72, 0x1f, RZ ;  /* 0x0000001f48036819 */ /* 0x000fe200000006ff */
        /* <DEDUP_REMOVED lines=80> */
.L_x_120:
[----:B------:R-:W-:Y:S05]  /*7dd0*/  BSYNC.RECONVERGENT B0 ;  /* 0x0000000000007941 */ /* 0x000fea0003800200 */
.L_x_119:
        /* <DEDUP_REMOVED lines=19> */
.L_x_124:
[----:B------:R-:W-:Y:S05]  /*7f10*/  BSYNC B0 ;  /* 0x0000000000007941 */ /* 0x000fea0003800000 */
.L_x_123:
[----:B------:R-:W-:Y:S11]  /*7f20*/  ISETP.NE.AND P0, PT, R86, RZ, PT ;  /* 0x000000ff5600720c */ /* 0x000ff60003f05270 */
[----:B------:R-:W-:Y:S02]  /*7f30*/  @!UPT UIADD3 URZ, UPT, UPT, URZ, URZ, URZ ;  /* 0x000000fffffff290 */ /* 0x000fe4000fffe0ff */
[----:B------:R3:W4:Y:S01]  /*7f40*/  @P0 LDS R34, [R4] ;  /* 0x0000000004220984 */ /* 0x0007220000000800 */
[C---:B-1----:R-:W-:Y:S01]  /*7f50*/  @P0 IMAD R3, R84.reuse, 0x2000, R73 ;  /* 0x0000200054030824 */ /* 0x042fe200078e0249 */
[----:B------:R-:W-:Y:S02]  /*7f60*/  @P0 LEA R84, R84, R78, 0xd ;  /* 0x0000004e54540211 */ /* 0x000fe400078e68ff */
        /* <DEDUP_REMOVED lines=15> */
.L_x_122:
[----:B------:R-:W-:Y:S05]  /*8060*/  BSYNC B1 ;  /* 0x0000000000017941 */ /* 0x000fea0003800000 */
.L_x_121:
        /* <DEDUP_REMOVED lines=21> */
.L_x_126:
[----:B------:R-:W-:Y:S01]  /*81c0*/  ISETP.NE.AND P0, PT, R76, RZ, PT ;  /* 0x000000ff4c00720c */ /* 0x000fe20003f05270 */
[----:B------:R-:W-:Y:S05]  /*81d0*/  WARPSYNC.ALL ;  /* 0x0000000000007948 */ /* 0x000fea0003800000 */
[----:B------:R-:W-:Y:S01]  /*81e0*/  R2UR UR4, R33 ;  /* 0x00000000210472ca */ /* 0x000fe200000e0000 */
[----:B------:R-:W-:Y:S01]  /*81f0*/  BSSY.RECONVERGENT B0, `(.L_x_127) ;  /* 0x0000057000007945 */ /* 0x000fe20003800200 */
[----:B------:R-:W-:Y:S11]  /*8200*/  R2UR UR5, R83 ;  /* 0x00000000530572ca */ /* 0x000ff600000e0000 */
[----:B-1----:R-:W1:Y:S01]  /*8210*/  LDTM.x16 R4, tmem[UR4+0x30] ;  /* 0x00003004000479ee */ /* 0x002e620008240000 */
[----:B------:R-:W-:Y:S01]  /*8220*/  NOP ;  /* 0x0000000000007918 */ /* 0x000fe20000000000 */
[----:B------:R-:W-:Y:S04]  /*8230*/  UIADD3 UR5, UPT, UPT, UR5, 0x120, URZ ;  /* 0x0000012005057890 */ /* 0x000fe8000fffe0ff */
[----:B------:R-:W-:Y:S09]  /*8240*/  UPRMT UR5, UR37, 0x654, UR5 ;  /* 0x0000065425057896 */ /* 0x000ff20008000005 */
[----:B-1----:R-:W-:Y:S01]  /*8250*/  SYNCS.ARRIVE.TRANS64.RED.A1T0 RZ, [UR5], RZ ;  /* 0x000000ffffff79a7 */ /* 0x002fe20008100405 */
[C---:B------:R-:W-:Y:S01]  /*8260*/  FMUL R4, R32.reuse, R4 ;  /* 0x0000000420047220 */ /* 0x040fe20000400000 */
        /* <DEDUP_REMOVED lines=79> */
.L_x_128:
[----:B------:R-:W-:Y:S05]  /*8760*/  BSYNC.RECONVERGENT B0 ;  /* 0x0000000000007941 */ /* 0x000fea0003800200 */
.L_x_127:
[----:B------:R-:W-:Y:S01]  /*8770*/  BAR.SYNC.DEFER_BLOCKING 0x1, 0x80 ;  /* 0x0042000000007b1d */ /* 0x000fe20000010000 */
[----:B------:R-:W-:Y:S01]  /*8780*/  UISETP.NE.AND UP0, UPT, UR47, -0x4, UPT ;  /* 0xfffffffc2f00788c */ /* 0x000fe2000bf05270 */
[----:B------:R-:W-:Y:S08]  /*8790*/  IADD3 R0, PT, PT, R30, 0x1, RZ ;  /* 0x000000011e007810 */ /* 0x000ff00007ffe0ff */
[----:B------:R-:W-:Y:S05]  /*87a0*/  BRA.U !UP0, `(.L_x_129) ;  /* 0x0000000108287547 */ /* 0x000fea000b800000 */
[----:B------:R-:W-:Y:S01]  /*87b0*/  ISETP.NE.AND P0, PT, R81, RZ, PT ;  /* 0x000000ff5100720c */ /* 0x000fe20003f05270 */
[----:B-1----:R-:W-:Y:S01]  /*87c0*/  IMAD.U32 R4, RZ, RZ, UR48 ;  /* 0x00000030ff047e24 */ /* 0x002fe2000f8e00ff */
[----:B------:R-:W-:Y:S01]  /*87d0*/  UIADD3 UR48, UPT, UPT, UR48, 0x1, URZ ;  /* 0x0000000130307890 */ /* 0x000fe2000fffe0ff */
[----:B------:R-:W-:Y:S03]  /*87e0*/  IMAD.U32 R3, RZ, RZ, UR37 ;  /* 0x00000025ff037e24 */ /* 0x000fe6000f8e00ff */
[----:B------:R-:W-:Y:S04]  /*87f0*/  UISETP.NE.AND UP0, UPT, UR48, 0x4, UPT ;  /* 0x000000043000788c */ /* 0x000fe8000bf05270 */
[----:B------:R-:W-:Y:S03]  /*8800*/  USEL UR48, UR48, URZ, UP0 ;  /* 0x000000ff30307287 */ /* 0x000fe60008000000 */
[----:B------:R-:W-:Y:S05]  /*8810*/  @P0 LEA R4, R4, UR46, 0x3 ;  /* 0x0000002e04040c11 */ /* 0x000fea000f8e18ff */
[----:B------:R-:W-:Y:S05]  /*8820*/  @P0 VIADD R4, R4, 0xc0 ;  /* 0x000000c004040836 */ /* 0x000fea0000000000 */
[----:B------:R-:W-:Y:S04]  /*8830*/  @P0 PRMT R3, R3, 0x654, R4 ;  /* 0x0000065403030816 */ /* 0x000fe80000000004 */
[----:B------:R3:W-:Y:S03]  /*8840*/  @P0 SYNCS.ARRIVE.TRANS64.RED.A1T0 RZ, [R3+URZ], RZ ;  /* 0x000000ff03ff09a7 */ /* 0x0007e600081004ff */
.L_x_129:
[----:B------:R-:W-:Y:S01]  /*8850*/  ISETP.NE.AND P2, PT, R77, RZ, PT ;  /* 0x000000ff4d00720c */ /* 0x000fe20003f45270 */
[----:B---3--:R-:W-:Y:S01]  /*8860*/  IMAD.IADD R3, R29, 0x1, R62 ;  /* 0x000000011d037824 */ /* 0x008fe200078e023e */
[----:B------:R-:W-:Y:S01]  /*8870*/  ISETP.NE.AND P0, PT, R80, 0x2, PT ;  /* 0x000000025000780c */ /* 0x000fe20003f05270 */
[----:B------:R-:W-:Y:S01]  /*8880*/  UIADD3 UR47, UPT, UPT, UR47, 0x4, URZ ;  /* 0x000000042f2f7890 */ /* 0x000fe2000fffe0ff */
[----:B------:R-:W-:Y:S01]  /*8890*/  ISETP.NE.AND P1, PT, R0, 0x2, PT ;  /* 0x000000020000780c */ /* 0x000fe20003f25270 */
[----:B------:R-:W-:Y:S01]  /*88a0*/  IMAD.IADD R20, R27, 0x1, R51 ;  /* 0x000000011b147824 */ /* 0x000fe200078e0233 */
[----:B------:R-:W-:Y:S02]  /*88b0*/  R2UR UR11, R3 ;  /* 0x00000000030b72ca */ /* 0x000fe400000e0000 */
[----:B------:R-:W-:Y:S02]  /*88c0*/  SEL R3, RZ, 0x1, P0 ;  /* 0x00000001ff037807 */ /* 0x000fe40000000000 */
[----:B-1----:R-:W-:Y:S02]  /*88d0*/  SEL R4, RZ, 0x1, P1 ;  /* 0x00000001ff047807 */ /* 0x002fe40000800000 */
[----:B------:R-:W-:Y:S02]  /*88e0*/  LOP3.LUT R70, R70, R3, RZ, 0x3c, !PT ;  /* 0x0000000346467212 */ /* 0x000fe400078e3cff */
[----:B------:R-:W-:Y:S02]  /*88f0*/  @P2 R2UR UR36, R69 ;  /* 0x00000000452422ca */ /* 0x000fe400000e0000 */
[----:B------:R-:W-:Y:S02]  /*8900*/  LOP3.LUT R71, R71, R4, RZ, 0x3c, !PT ;  /* 0x0000000447477212 */ /* 0x000fe400078e3cff */
[----:B------:R-:W-:Y:S02]  /*8910*/  SEL R80, R80, RZ, P0 ;  /* 0x000000ff50507207 */ /* 0x000fe40000000000 */
[----:B------:R-:W-:Y:S01]  /*8920*/  SEL R30, R0, RZ, P1 ;  /* 0x000000ff001e7207 */ /* 0x000fe20000800000 */
[----:B------:R-:W-:Y:S08]  /*8930*/  @P2 BRA `(.L_x_130) ;  /* 0xffffffc800e02947 */ /* 0x000ff0000383ffff */
[----:B------:R-:W1:Y:S01]  /*8940*/  LDCU.64 UR6, c[0x0][0xa88] ;  /* 0x00015100ff0677ac */ /* 0x000e620008000a00 */
[----:B------:R-:W3:Y:S01]  /*8950*/  LDCU.64 UR4, c[0x0][0xa90] ;  /* 0x00015200ff0477ac */ /* 0x000ee20008000a00 */
[----:B-1----:R-:W-:Y:S02]  /*8960*/  ISETP.NE.U32.AND P2, PT, RZ, UR6, PT ;  /* 0x00000006ff007c0c */ /* 0x002fe4000bf45070 */
[----:B---3--:R-:W-:Y:S02]  /*8970*/  ISETP.NE.U32.AND P1, PT, RZ, UR4, PT ;  /* 0x00000004ff007c0c */ /* 0x008fe4000bf25070 */
[----:B------:R-:W-:Y:S02]  /*8980*/  ISETP.NE.AND.EX P2, PT, RZ, UR7, PT, P2 ;  /* 0x00000007ff007c0c */ /* 0x000fe4000bf45320 */
[----:B------:R-:W-:-:S13]  /*8990*/  ISETP.NE.AND.EX P0, PT, RZ, UR5, PT, P1 ;  /* 0x00000005ff007c0c */ /* 0x000fda000bf05310 */
[----:B------:R-:W-:Y:S05]  /*89a0*/  @P2 BRA P0, `(.L_x_131) ;  /* 0x00000000003c2947 */ /* 0x000fea0000000000 */
[----:B------:R-:W-:-:S13]  /*89b0*/  ISETP.NE.AND.EX P1, PT, RZ, UR5, PT, P1 ;  /* 0x00000005ff007c0c */ /* 0x000fda000bf25310 */
[----:B------:R-:W-:Y:S05]  /*89c0*/  @P1 BRA `(.L_x_132) ;  /* 0x00000000000c1947 */ /* 0x000fea0003800000 */
[----:B------:R-:W-:-:S13]  /*89d0*/  FSETP.NEU.AND P0, PT, R35, RZ, PT ;  /* 0x000000ff2300720b */ /* 0x000fda0003f0d000 */
[----:B------:R-:W-:Y:S05]  /*89e0*/  @!P0 EXIT ;  /* 0x000000000000894d */ /* 0x000fea0003800000 */
[----:B------:R-:W-:Y:S05]  /*89f0*/  BRA `(.L_x_131) ;  /* 0x0000000000287947 */ /* 0x000fea0003800000 */
.L_x_132:
[----:B------:R-:W-:Y:S01]  /*8a00*/  ISETP.NE.AND P0, PT, R79, RZ, PT ;  /* 0x000000ff4f00720c */ /* 0x000fe20003f05270 */
[----:B------:R-:W-:-:S12]  /*8a10*/  BSSY.RECONVERGENT B0, `(.L_x_131) ;  /* 0x0000008000007945 */ /* 0x000fd80003800200 */
[----:B------:R-:W-:Y:S05]  /*8a20*/  @P0 BRA `(.L_x_133) ;  /* 0x0000000000100947 */ /* 0x000fea0003800000 */
[----:B------:R-:W-:-:S04]  /*8a30*/  ISETP.NE.U32.AND P0, PT, RZ, UR6, PT ;  /* 0x00000006ff007c0c */ /* 0x000fc8000bf05070 */
[----:B------:R-:W-:-:S13]  /*8a40*/  ISETP.NE.AND.EX P0, PT, RZ, UR7, PT, P0 ;  /* 0x00000007ff007c0c */ /* 0x000fda000bf05300 */
[----:B------:R-:W-:Y:S05]  /*8a50*/  @!P0 EXIT ;  /* 0x000000000000894d */ /* 0x000fea0003800000 */
[----:B------:R-:W-:Y:S05]  /*8a60*/  BRA `(.L_x_134) ;  /* 0x0000000000087947 */ /* 0x000fea0003800000 */
.L_x_133:
[----:B------:R-:W-:-:S13]  /*8a70*/  FSETP.NEU.AND P0, PT, R35, RZ, PT ;  /* 0x000000ff2300720b */ /* 0x000fda0003f0d000 */
[----:B------:R-:W-:Y:S05]  /*8a80*/  @!P0 EXIT ;  /* 0x000000000000894d */ /* 0x000fea0003800000 */
.L_x_134:
[----:B------:R-:W-:Y:S05]  /*8a90*/  BSYNC.RECONVERGENT B0 ;  /* 0x0000000000007941 */ /* 0x000fea0003800200 */
.L_x_131:
[----:B------:R-:W-:Y:S01]  /*8aa0*/  ULEA UR4, UR48, UR46, 0x3 ;  /* 0x0000002e30047291 */ /* 0x000fe2000f8e18ff */
[----:B------:R-:W-:-:S04]  /*8ab0*/  DEPBAR.LE SB0, 0x0 ;  /* 0x000080000000791a */ /* 0x000fc80000000000 */
[----:B------:R-:W-:-:S04]  /*8ac0*/  UIADD3 UR4, UPT, UPT, UR4, 0xc0, URZ ;  /* 0x000000c004047890 */ /* 0x000fc8000fffe0ff */
[----:B------:R-:W-:-:S09]  /*8ad0*/  UPRMT UR4, UR37, 0x654, UR4 ;  /* 0x0000065425047896 */ /* 0x000fd20008000004 */
[----:B------:R-:W-:Y:S01]  /*8ae0*/  SYNCS.ARRIVE.TRANS64.RED.A1T0 RZ, [UR4], RZ ;  /* 0x000000ffffff79a7 */ /* 0x000fe20008100404 */
[----:B------:R-:W-:Y:S05]  /*8af0*/  EXIT ;  /* 0x000000000000794d */ /* 0x000fea0003800000 */
.L_x_25:
[----:B--2---:R2:W1:Y:S02]  /*8b00*/  SYNCS.PHASECHK.TRANS64.TRYWAIT P0, [R4+URZ+0x140], R5 ;  /* 0x00014005040075a7 */ /* 0x00446400080011ff */
[----:B-1----:R-:W-:Y:S05]  /*8b10*/  @!P0 NANOSLEEP.SYNCS 0x989680 ;  /* 0x009896800000895d */ /* 0x002fea0003900000 */
[----:B------:R-:W1:Y:S02]  /*8b20*/  @!P0 SYNCS.PHASECHK.TRANS64 P0, [R4+URZ+0x140], R5 ;  /* 0x00014005040085a7 */ /* 0x000e6400080010ff */
[----:B-1----:R-:W-:Y:S05]  /*8b30*/  @!P0 BRA `(.L_x_25) ;  /* 0xfffffffc00f08947 */ /* 0x002fea000383ffff */
[----:B------:R-:W-:Y:S05]  /*8b40*/  BRA `(.L_x_135) ;  /* 0xffffff8c00507947 */ /* 0x000fea000383ffff */
.L_x_28:
[----:B------:R-:W-:-:S07]  /*8b50*/  MOV R4, UR33 ;  /* 0x0000002100047c02 */ /* 0x000fce0008000f00 */
.L_x_136:
[----:B-1----:R1:W2:Y:S02]  /*8b60*/  SYNCS.PHASECHK.TRANS64.TRYWAIT P0, [R4+URZ+0x50], R5 ;  /* 0x00005005040075a7 */ /* 0x0022a400080011ff */
[----:B--2---:R-:W-:Y:S05]  /*8b70*/  @!P0 NANOSLEEP.SYNCS 0x989680 ;  /* 0x009896800000895d */ /* 0x004fea0003900000 */
[----:B------:R-:W2:Y:S02]  /*8b80*/  @!P0 SYNCS.PHASECHK.TRANS64 P0, [R4+URZ+0x50], R5 ;  /* 0x00005005040085a7 */ /* 0x000ea400080010ff */
[----:B--2---:R-:W-:Y:S05]  /*8b90*/  @!P0 BRA `(.L_x_136) ;  /* 0xfffffffc00f08947 */ /* 0x004fea000383ffff */
[----:B------:R-:W-:Y:S05]  /*8ba0*/  BRA `(.L_x_27) ;  /* 0xffffff8c00ac7947 */ /* 0x000fea000383ffff */
.L_x_31:
[----:B-1----:R1:W2:Y:S02]  /*8bb0*/  SYNCS.PHASECHK.TRANS64.TRYWAIT P0, [R8+URZ+0xf0], R5 ;  /* 0x0000f005080075a7 */ /* 0x0022a400080011ff */
[----:B--2---:R-:W-:Y:S05]  /*8bc0*/  @!P0 NANOSLEEP.SYNCS 0x989680 ;  /* 0x009896800000895d */ /* 0x004fea0003900000 */
[----:B------:R-:W2:Y:S02]  /*8bd0*/  @!P0 SYNCS.PHASECHK.TRANS64 P0, [R8+URZ+0xf0], R5 ;  /* 0x0000f005080085a7 */ /* 0x000ea400080010ff */
[----:B--2---:R-:W-:Y:S05]  /*8be0*/  @!P0 BRA `(.L_x_31) ;  /* 0xfffffffc00f08947 */ /* 0x004fea000383ffff */
[----:B------:R-:W-:Y:S05]  /*8bf0*/  BRA `(.L_x_137) ;  /* 0xffffff9000587947 */ /* 0x000fea000383ffff */
.L_x_35:
[----:B------:R-:W-:-:S07]  /*8c00*/  MOV R0, UR4 ;  /* 0x0000000400007c02 */ /* 0x000fce0008000f00 */
.L_x_138:
[----:B-1----:R1:W2:Y:S02]  /*8c10*/  SYNCS.PHASECHK.TRANS64.TRYWAIT P0, [R0+URZ], R3 ;  /* 0x00000003000075a7 */ /* 0x0022a400080011ff */
[----:B--2---:R-:W-:Y:S05]  /*8c20*/  @!P0 NANOSLEEP.SYNCS 0x989680 ;  /* 0x009896800000895d */ /* 0x004fea0003900000 */
[----:B------:R-:W2:Y:S02]  /*8c30*/  @!P0 SYNCS.PHASECHK.TRANS64 P0, [R0+URZ], R3 ;  /* 0x00000003000085a7 */ /* 0x000ea400080010ff */
[----:B--2---:R-:W-:Y:S05]  /*8c40*/  @!P0 BRA `(.L_x_138) ;  /* 0xfffffffc00f08947 */ /* 0x004fea000383ffff */
[----:B------:R-:W-:Y:S05]  /*8c50*/  BRA `(.L_x_139) ;  /* 0xffffff9400cc7947 */ /* 0x000fea000383ffff */
.L_x_36:
[----:B------:R-:W-:-:S07]  /*8c60*/  MOV R0, UR4 ;  /* 0x0000000400007c02 */ /* 0x000fce0008000f00 */
.L_x_140:
[----:B-1----:R1:W2:Y:S02]  /*8c70*/  SYNCS.PHASECHK.TRANS64.TRYWAIT P0, [R0+URZ], R3 ;  /* 0x00000003000075a7 */ /* 0x0022a400080011ff */
[----:B--2---:R-:W-:Y:S05]  /*8c80*/  @!P0 NANOSLEEP.SYNCS 0x989680 ;  /* 0x009896800000895d */ /* 0x004fea0003900000 */
[----:B------:R-:W2:Y:S02]  /*8c90*/  @!P0 SYNCS.PHASECHK.TRANS64 P0, [R0+URZ], R3 ;  /* 0x00000003000085a7 */ /* 0x000ea400080010ff */
[----:B--2---:R-:W-:Y:S05]  /*8ca0*/  @!P0 BRA `(.L_x_140) ;  /* 0xfffffffc00f08947 */ /* 0x004fea000383ffff */
[----:B------:R-:W-:Y:S05]  /*8cb0*/  BRA `(.L_x_141) ;  /* 0xffffff9400d87947 */ /* 0x000fea000383ffff */
.L_x_37:
[----:B------:R-:W-:-:S07]  /*8cc0*/  MOV R0, UR4 ;  /* 0x0000000400007c02 */ /* 0x000fce0008000f00 */
.L_x_142:
[----:B-1----:R1:W2:Y:S02]  /*8cd0*/  SYNCS.PHASECHK.TRANS64.TRYWAIT P0, [R0+URZ], R3 ;  /* 0x00000003000075a7 */ /* 0x0022a400080011ff */
[----:B--2---:R-:W-:Y:S05]  /*8ce0*/  @!P0 NANOSLEEP.SYNCS 0x989680 ;  /* 0x009896800000895d */ /* 0x004fea0003900000 */
[----:B------:R-:W2:Y:S02]  /*8cf0*/  @!P0 SYNCS.PHASECHK.TRANS64 P0, [R0+URZ], R3 ;  /* 0x00000003000085a7 */ /* 0x000ea400080010ff */
[----:B--2---:R-:W-:Y:S05]  /*8d00*/  @!P0 BRA `(.L_x_142) ;  /* 0xfffffffc00f08947 */ /* 0x004fea000383ffff */
[----:B------:R-:W-:Y:S05]  /*8d10*/  BRA `(.L_x_143) ;  /* 0xffffff9400e47947 */ /* 0x000fea000383ffff */
.L_x_38:
[----:B------:R-:W-:-:S07]  /*8d20*/  MOV R0, UR4 ;  /* 0x0000000400007c02 */ /* 0x000fce0008000f00 */
.L_x_144:
[----:B-1----:R1:W2:Y:S02]  /*8d30*/  SYNCS.PHASECHK.TRANS64.TRYWAIT P0, [R0+URZ], R3 ;  /* 0x00000003000075a7 */ /* 0x0022a400080011ff */
[----:B--2---:R-:W-:Y:S05]  /*8d40*/  @!P0 NANOSLEEP.SYNCS 0x989680 ;  /* 0x009896800000895d */ /* 0x004fea0003900000 */
[----:B------:R-:W2:Y:S02]  /*8d50*/  @!P0 SYNCS.PHASECHK.TRANS64 P0, [R0+URZ], R3 ;  /* 0x00000003000085a7 */ /* 0x000ea400080010ff */
[----:B--2---:R-:W-:Y:S05]  /*8d60*/  @!P0 BRA `(.L_x_144) ;  /* 0xfffffffc00f08947 */ /* 0x004fea000383ffff */
[----:B------:R-:W-:Y:S05]  /*8d70*/  BRA `(.L_x_145) ;  /* 0xffffff9400f07947 */ /* 0x000fea000383ffff */
.L_x_39:
[----:B------:R-:W-:-:S07]  /*8d80*/  MOV R0, UR4 ;  /* 0x0000000400007c02 */ /* 0x000fce0008000f00 */
.L_x_146:
[----:B-1----:R1:W2:Y:S02]  /*8d90*/  SYNCS.PHASECHK.TRANS64.TRYWAIT P0, [R0+URZ], R3 ;  /* 0x00000003000075a7 */ /* 0x0022a400080011ff */
[----:B--2---:R-:W-:Y:S05]  /*8da0*/  @!P0 NANOSLEEP.SYNCS 0x989680 ;  /* 0x009896800000895d */ /* 0x004fea0003900000 */
[----:B------:R-:W2:Y:S02]  /*8db0*/  @!P0 SYNCS.PHASECHK.TRANS64 P0, [R0+URZ], R3 ;  /* 0x00000003000085a7 */ /* 0x000ea400080010ff */
[----:B--2---:R-:W-:Y:S05]  /*8dc0*/  @!P0 BRA `(.L_x_146) ;  /* 0xfffffffc00f08947 */ /* 0x004fea000383ffff */
[----:B------:R-:W-:Y:S05]  /*8dd0*/  BRA `(.L_x_147) ;  /* 0xffffff9400fc7947 */ /* 0x000fea000383ffff */
.L_x_40:
[----:B------:R-:W-:-:S07]  /*8de0*/  MOV R0, UR4 ;  /* 0x0000000400007c02 */ /* 0x000fce0008000f00 */
.L_x_148:
[----:B-1----:R1:W2:Y:S02]  /*8df0*/  SYNCS.PHASECHK.TRANS64.TRYWAIT P0, [R0+URZ], R3 ;  /* 0x00000003000075a7 */ /* 0x0022a400080011ff */
[----:B--2---:R-:W-:Y:S05]  /*8e00*/  @!P0 NANOSLEEP.SYNCS 0x989680 ;  /* 0x009896800000895d */ /* 0x004fea0003900000 */
[----:B------:R-:W2:Y:S02]  /*8e10*/  @!P0 SYNCS.PHASECHK.TRANS64 P0, [R0+URZ], R3 ;  /* 0x00000003000085a7 */ /* 0x000ea400080010ff */
[----:B--2---:R-:W-:Y:S05]  /*8e20*/  @!P0 BRA `(.L_x_148) ;  /* 0xfffffffc00f08947 */ /* 0x004fea000383ffff */
[----:B------:R-:W-:Y:S05]  /*8e30*/  BRA `(.L_x_149) ;  /* 0xffffff9800087947 */ /* 0x000fea000383ffff */
.L_x_41:
[----:B------:R-:W-:-:S07]  /*8e40*/  MOV R0, UR4 ;  /* 0x0000000400007c02 */ /* 0x000fce0008000f00 */
.L_x_150:
[----:B-1----:R1:W2:Y:S02]  /*8e50*/  SYNCS.PHASECHK.TRANS64.TRYWAIT P0, [R0+URZ], R3 ;  /* 0x00000003000075a7 */ /* 0x0022a400080011ff */
[----:B--2---:R-:W-:Y:S05]  /*8e60*/  @!P0 NANOSLEEP.SYNCS 0x989680 ;  /* 0x009896800000895d */ /* 0x004fea0003900000 */
[----:B------:R-:W2:Y:S02]  /*8e70*/  @!P0 SYNCS.PHASECHK.TRANS64 P0, [R0+URZ], R3 ;  /* 0x00000003000085a7 */ /* 0x000ea400080010ff */
[----:B--2---:R-:W-:Y:S05]  /*8e80*/  @!P0 BRA `(.L_x_150) ;  /* 0xfffffffc00f08947 */ /* 0x004fea000383ffff */
[----:B------:R-:W-:Y:S05]  /*8e90*/  BRA `(.L_x_151) ;  /* 0xffffff9800147947 */ /* 0x000fea000383ffff */
.L_x_42:
[----:B------:R-:W-:-:S07]  /*8ea0*/  MOV R0, UR4 ;  /* 0x0000000400007c02 */ /* 0x000fce0008000f00 */
.L_x_152:
[----:B-1----:R1:W2:Y:S02]  /*8eb0*/  SYNCS.PHASECHK.TRANS64.TRYWAIT P0, [R0+URZ], R3 ;  /* 0x00000003000075a7 */ /* 0x0022a400080011ff */
[----:B--2---:R-:W-:Y:S05]  /*8ec0*/  @!P0 NANOSLEEP.SYNCS 0x989680 ;  /* 0x009896800000895d */ /* 0x004fea0003900000 */
[----:B------:R-:W2:Y:S02]  /*8ed0*/  @!P0 SYNCS.PHASECHK.TRANS64 P0, [R0+URZ], R3 ;  /* 0x00000003000085a7 */ /* 0x000ea400080010ff */
[----:B--2---:R-:W-:Y:S05]  /*8ee0*/  @!P0 BRA `(.L_x_152) ;  /* 0xfffffffc00f08947 */ /* 0x004fea000383ffff */
[----:B------:R-:W-:Y:S05]  /*8ef0*/  BRA `(.L_x_153) ;  /* 0xffffff9800207947 */ /* 0x000fea000383ffff */
.L_x_43:
[----:B------:R-:W-:-:S07]  /*8f00*/  MOV R0, UR4 ;  /* 0x0000000400007c02 */ /* 0x000fce0008000f00 */
.L_x_154:
[----:B-1----:R1:W2:Y:S02]  /*8f10*/  SYNCS.PHASECHK.TRANS64.TRYWAIT P0, [R0+URZ], R3 ;  /* 0x00000003000075a7 */ /* 0x0022a400080011ff */
[----:B--2---:R-:W-:Y:S05]  /*8f20*/  @!P0 NANOSLEEP.SYNCS 0x989680 ;  /* 0x009896800000895d */ /* 0x004fea0003900000 */
[----:B------:R-:W2:Y:S02]  /*8f30*/  @!P0 SYNCS.PHASECHK.TRANS64 P0, [R0+URZ], R3 ;  /* 0x00000003000085a7 */ /* 0x000ea400080010ff */
[----:B--2---:R-:W-:Y:S05]  /*8f40*/  @!P0 BRA `(.L_x_154) ;  /* 0xfffffffc00f08947 */ /* 0x004fea000383ffff */
[----:B------:R-:W-:Y:S05]  /*8f50*/  BRA `(.L_x_155) ;  /* 0xffffff98002c7947 */ /* 0x000fea000383ffff */
.L_x_46:
[----:B-1----:R1:W2:Y:S02]  /*8f60*/  SYNCS.PHASECHK.TRANS64.TRYWAIT P0, [R0+URZ+0x130], R5 ;  /* 0x00013005000075a7 */ /* 0x0022a400080011ff */
[----:B--2---:R-:W-:Y:S05]  /*8f70*/  @!P0 NANOSLEEP.SYNCS 0x989680 ;  /* 0x009896800000895d */ /* 0x004fea0003900000 */
[----:B------:R-:W2:Y:S02]  /*8f80*/  @!P0 SYNCS.PHASECHK.TRANS64 P0, [R0+URZ+0x130], R5 ;  /* 0x00013005000085a7 */ /* 0x000ea400080010ff */
[----:B--2---:R-:W-:Y:S05]  /*8f90*/  @!P0 BRA `(.L_x_46) ;  /* 0xfffffffc00f08947 */ /* 0x004fea000383ffff */
[----:B------:R-:W-:Y:S05]  /*8fa0*/  BRA `(.L_x_156) ;  /* 0xffffff9800887947 */ /* 0x000fea000383ffff */
.L_x_47:
[----:B------:R-:W-:-:S07]  /*8fb0*/  MOV R0, UR5 ;  /* 0x0000000500007c02 */ /* 0x000fce0008000f00 */
.L_x_157:
[----:B-1----:R1:W2:Y:S02]  /*8fc0*/  SYNCS.PHASECHK.TRANS64.TRYWAIT P0, [R0+URZ+0x100], R7 ;  /* 0x00010007000075a7 */ /* 0x0022a400080011ff */
[----:B--2---:R-:W-:Y:S05]  /*8fd0*/  @!P0 NANOSLEEP.SYNCS 0x989680 ;  /* 0x009896800000895d */ /* 0x004fea0003900000 */
[----:B------:R-:W2:Y:S02]  /*8fe0*/  @!P0 SYNCS.PHASECHK.TRANS64 P0, [R0+URZ+0x100], R7 ;  /* 0x00010007000085a7 */ /* 0x000ea400080010ff */
[----:B--2---:R-:W-:Y:S05]  /*8ff0*/  @!P0 BRA `(.L_x_157) ;  /* 0xfffffffc00f08947 */ /* 0x004fea000383ffff */
[----:B------:R-:W-:Y:S05]  /*9000*/  BRA `(.L_x_158) ;  /* 0xffffff9800987947 */ /* 0x000fea000383ffff */
.L_x_48:
[----:B-1----:R1:W2:Y:S02]  /*9010*/  SYNCS.PHASECHK.TRANS64.TRYWAIT P1, [R0+URZ+0xf0], R5 ;  /* 0x0000f005000075a7 */ /* 0x0022a400080211ff */
[----:B--2---:R-:W-:Y:S05]  /*9020*/  @!P1 NANOSLEEP.SYNCS 0x989680 ;  /* 0x009896800000995d */ /* 0x004fea0003900000 */
[----:B------:R-:W2:Y:S02]  /*9030*/  @!P1 SYNCS.PHASECHK.TRANS64 P1, [R0+URZ+0xf0], R5 ;  /* 0x0000f005000095a7 */ /* 0x000ea400080210ff */
[----:B--2---:R-:W-:Y:S05]  /*9040*/  @!P1 BRA `(.L_x_48) ;  /* 0xfffffffc00f09947 */ /* 0x004fea000383ffff */
[----:B------:R-:W-:Y:S05]  /*9050*/  BRA `(.L_x_159) ;  /* 0xffffff9800c87947 */ /* 0x000fea000383ffff */
.L_x_51:
[----:B------:R-:W-:-:S07]  /*9060*/  MOV R0, UR5 ;  /* 0x0000000500007c02 */ /* 0x000fce0008000f00 */
.L_x_160:
[----:B-1----:R1:W2:Y:S02]  /*9070*/  SYNCS.PHASECHK.TRANS64.TRYWAIT P0, [R0+URZ+0x100], R3 ;  /* 0x00010003000075a7 */ /* 0x0022a400080011ff */
[----:B--2---:R-:W-:Y:S05]  /*9080*/  @!P0 NANOSLEEP.SYNCS 0x989680 ;  /* 0x009896800000895d */ /* 0x004fea0003900000 */
[----:B------:R-:W2:Y:S02]  /*9090*/  @!P0 SYNCS.PHASECHK.TRANS64 P0, [R0+URZ+0x100], R3 ;  /* 0x00010003000085a7 */ /* 0x000ea400080010ff */
[----:B--2---:R-:W-:Y:S05]  /*90a0*/  @!P0 BRA `(.L_x_160) ;  /* 0xfffffffc00f08947 */ /* 0x004fea000383ffff */
[----:B------:R-:W-:Y:S05]  /*90b0*/  BRA `(.L_x_50) ;  /* 0xffffff9c001c7947 */ /* 0x000fea000383ffff */
.L_x_58:
[----:B-1----:R1:W2:Y:S02]  /*90c0*/  SYNCS.PHASECHK.TRANS64.TRYWAIT P1, [R0+URZ+0xf0], R5 ;  /* 0x0000f005000075a7 */ /* 0x0022a400080211ff */
[----:B--2---:R-:W-:Y:S05]  /*90d0*/  @!P1 NANOSLEEP.SYNCS 0x989680 ;  /* 0x009896800000995d */ /* 0x004fea0003900000 */
[----:B------:R-:W2:Y:S02]  /*90e0*/  @!P1 SYNCS.PHASECHK.TRANS64 P1, [R0+URZ+0xf0], R5 ;  /* 0x0000f005000095a7 */ /* 0x000ea400080210ff */
[----:B--2---:R-:W-:Y:S05]  /*90f0*/  @!P1 BRA `(.L_x_58) ;  /* 0xfffffffc00f09947 */ /* 0x004fea000383ffff */
[----:B------:R-:W-:Y:S05]  /*9100*/  BRA `(.L_x_161) ;  /* 0xffffffa000847947 */ /* 0x000fea000383ffff */
.L_x_59:
[----:B------:R-:W-:-:S07]  /*9110*/  MOV R3, UR7 ;  /* 0x0000000700037c02 */ /* 0x000fce0008000f00 */
.L_x_162:
[----:B-1----:R1:W2:Y:S02]  /*9120*/  SYNCS.PHASECHK.TRANS64.TRYWAIT P0, [R3+URZ+0x120], R0 ;  /* 0x00012000030075a7 */ /* 0x0022a400080011ff */
[----:B--2---:R-:W-:Y:S05]  /*9130*/  @!P0 NANOSLEEP.SYNCS 0x989680 ;  /* 0x009896800000895d */ /* 0x004fea0003900000 */
[----:B------:R-:W2:Y:S02]  /*9140*/  @!P0 SYNCS.PHASECHK.TRANS64 P0, [R3+URZ+0x120], R0 ;  /* 0x00012000030085a7 */ /* 0x000ea400080010ff */
[----:B--2---:R-:W-:Y:S05]  /*9150*/  @!P0 BRA `(.L_x_162) ;  /* 0xfffffffc00f08947 */ /* 0x004fea000383ffff */
[----:B------:R-:W-:Y:S05]  /*9160*/  BRA `(.L_x_163) ;  /* 0xffffffa000bc7947 */ /* 0x000fea000383ffff */
.L_x_62:
[----:B------:R-:W-:Y:S07]  /*9170*/  MOV R0, UR6 ;  /* 0x0000000600007c02 */ /* 0x000fee0008000f00 */
.L_x_164:
[----:B-1----:R1:W2:Y:S02]  /*9180*/  SYNCS.PHASECHK.TRANS64.TRYWAIT P0, [R0+URZ], R3 ;  /* 0x00000003000075a7 */ /* 0x0022a400080011ff */
[----:B--2---:R-:W-:Y:S05]  /*9190*/  @!P0 NANOSLEEP.SYNCS 0x989680 ;  /* 0x009896800000895d */ /* 0x004fea0003900000 */
[----:B------:R-:W2:Y:S02]  /*91a0*/  @!P0 SYNCS.PHASECHK.TRANS64 P0, [R0+URZ], R3 ;  /* 0x00000003000085a7 */ /* 0x000ea400080010ff */
[----:B--2---:R-:W-:Y:S05]  /*91b0*/  @!P0 BRA `(.L_x_164) ;  /* 0xfffffffc00f08947 */ /* 0x004fea000383ffff */
[----:B------:R-:W-:Y:S05]  /*91c0*/  BRA `(.L_x_61) ;  /* 0xffffffa000e47947 */ /* 0x000fea000383ffff */
.L_x_66:
[----:B------:R-:W-:-:S07]  /*91d0*/  MOV R0, UR6 ;  /* 0x0000000600007c02 */ /* 0x000fce0008000f00 */
.L_x_165:
[----:B---3--:R3:W4:Y:S02]  /*91e0*/  SYNCS.PHASECHK.TRANS64.TRYWAIT P0, [R0+URZ], R3 ;  /* 0x00000003000075a7 */ /* 0x00872400080011ff */
[----:B----4-:R-:W-:Y:S05]  /*91f0*/  @!P0 NANOSLEEP.SYNCS 0x989680 ;  /* 0x009896800000895d */ /* 0x010fea0003900000 */
[----:B------:R-:W4:Y:S02]  /*9200*/  @!P0 SYNCS.PHASECHK.TRANS64 P0, [R0+URZ], R3 ;  /* 0x00000003000085a7 */ /* 0x000f2400080010ff */
[----:B----4-:R-:W-:Y:S05]  /*9210*/  @!P0 BRA `(.L_x_165) ;  /* 0xfffffffc00f08947 */ /* 0x010fea000383ffff */
[----:B------:R-:W-:Y:S05]  /*9220*/  BRA `(.L_x_166) ;  /* 0xffffffa400f07947 */ /* 0x000fea000383ffff */
.L_x_67:
[----:B------:R-:W-:-:S07]  /*9230*/  MOV R0, UR7 ;  /* 0x0000000700007c02 */ /* 0x000fce0008000f00 */
.L_x_167:
[----:B-1----:R1:W3:Y:S02]  /*9240*/  SYNCS.PHASECHK.TRANS64.TRYWAIT P0, [R0+URZ], R3 ;  /* 0x00000003000075a7 */ /* 0x0022e400080011ff */
[----:B---3--:R-:W-:Y:S05]  /*9250*/  @!P0 NANOSLEEP.SYNCS 0x989680 ;  /* 0x009896800000895d */ /* 0x008fea0003900000 */
[----:B------:R-:W3:Y:S02]  /*9260*/  @!P0 SYNCS.PHASECHK.TRANS64 P0, [R0+URZ], R3 ;  /* 0x00000003000085a7 */ /* 0x000ee400080010ff */
[----:B---3--:R-:W-:Y:S05]  /*9270*/  @!P0 BRA `(.L_x_167) ;  /* 0xfffffffc00f08947 */ /* 0x008fea000383ffff */
[----:B------:R-:W-:Y:S05]  /*9280*/  BRA `(.L_x_168) ;  /* 0xffffffa400fc7947 */ /* 0x000fea000383ffff */
.L_x_72:
[----:B--2---:R2:W4:Y:S02]  /*9290*/  SYNCS.PHASECHK.TRANS64.TRYWAIT P0, [R0+URZ+0xf0], R3 ;  /* 0x0000f003000075a7 */ /* 0x00452400080011ff */
[----:B----4-:R-:W-:Y:S05]  /*92a0*/  @!P0 NANOSLEEP.SYNCS 0x989680 ;  /* 0x009896800000895d */ /* 0x010fea0003900000 */
[----:B------:R-:W4:Y:S02]  /*92b0*/  @!P0 SYNCS.PHASECHK.TRANS64 P0, [R0+URZ+0xf0], R3 ;  /* 0x0000f003000085a7 */ /* 0x000f2400080010ff */
[----:B----4-:R-:W-:Y:S05]  /*92c0*/  @!P0 BRA `(.L_x_72) ;  /* 0xfffffffc00f08947 */ /* 0x010fea000383ffff */
[----:B------:R-:W-:Y:S05]  /*92d0*/  BRA `(.L_x_169) ;  /* 0xffffffa800fc7947 */ /* 0x000fea000383ffff */
.L_x_75:
[----:B------:R-:W-:Y:S07]  /*92e0*/  MOV R0, UR4 ;  /* 0x0000000400007c02 */ /* 0x000fee0008000f00 */
.L_x_170:
[----:B--2---:R2:W3:Y:S02]  /*92f0*/  SYNCS.PHASECHK.TRANS64.TRYWAIT P0, [R0+URZ+0xe8], R3 ;  /* 0x0000e803000075a7 */ /* 0x0044e400080011ff */
[----:B---3--:R-:W-:Y:S05]  /*9300*/  @!P0 NANOSLEEP.SYNCS 0x989680 ;  /* 0x009896800000895d */ /* 0x008fea0003900000 */
[----:B------:R-:W3:Y:S02]  /*9310*/  @!P0 SYNCS.PHASECHK.TRANS64 P0, [R0+URZ+0xe8], R3 ;  /* 0x0000e803000085a7 */ /* 0x000ee400080010ff */
[----:B---3--:R-:W-:Y:S05]  /*9320*/  @!P0 BRA `(.L_x_170) ;  /* 0xfffffffc00f08947 */ /* 0x008fea000383ffff */
[----:B------:R-:W-:Y:S05]  /*9330*/  BRA `(.L_x_74) ;  /* 0xffffffac00dc7947 */ /* 0x000fea000383ffff */
.L_x_78:
[----:B------:R-:W-:Y:S07]  /*9340*/  MOV R0, UR4 ;  /* 0x0000000400007c02 */ /* 0x000fee0008000f00 */
.L_x_171:
[----:B-1----:R1:W2:Y:S02]  /*9350*/  SYNCS.PHASECHK.TRANS64.TRYWAIT P0, [R0+URZ+0xc0], R11 ;  /* 0x0000c00b000075a7 */ /* 0x0022a400080011ff */
[----:B--2---:R-:W-:Y:S05]  /*9360*/  @!P0 NANOSLEEP.SYNCS 0x989680 ;  /* 0x009896800000895d */ /* 0x004fea0003900000 */
[----:B------:R-:W2:Y:S02]  /*9370*/  @!P0 SYNCS.PHASECHK.TRANS64 P0, [R0+URZ+0xc0], R11 ;  /* 0x0000c00b000085a7 */ /* 0x000ea400080010ff */
[----:B--2---:R-:W-:Y:S05]  /*9380*/  @!P0 BRA `(.L_x_171) ;  /* 0xfffffffc00f08947 */ /* 0x004fea000383ffff */
[----:B------:R-:W-:Y:S05]  /*9390*/  BRA `(.L_x_172) ;  /* 0xffffffb000547947 */ /* 0x000fea000383ffff */
.L_x_79:
[----:B------:R-:W-:Y:S07]  /*93a0*/  MOV R0, UR4 ;  /* 0x0000000400007c02 */ /* 0x000fee0008000f00 */
.L_x_173:
[----:B-1----:R1:W2:Y:S02]  /*93b0*/  SYNCS.PHASECHK.TRANS64.TRYWAIT P0, [R0+URZ+0xc8], R11 ;  /* 0x0000c80b000075a7 */ /* 0x0022a400080011ff */
[----:B--2---:R-:W-:Y:S05]  /*93c0*/  @!P0 NANOSLEEP.SYNCS 0x989680 ;  /* 0x009896800000895d */ /* 0x004fea0003900000 */
[----:B------:R-:W2:Y:S02]  /*93d0*/  @!P0 SYNCS.PHASECHK.TRANS64 P0, [R0+URZ+0xc8], R11 ;  /* 0x0000c80b000085a7 */ /* 0x000ea400080010ff */
[----:B--2---:R-:W-:Y:S05]  /*93e0*/  @!P0 BRA `(.L_x_173) ;  /* 0xfffffffc00f08947 */ /* 0x004fea000383ffff */
[----:B------:R-:W-:Y:S05]  /*93f0*/  BRA `(.L_x_174) ;  /* 0xffffffb000e47947 */ /* 0x000fea000383ffff */
.L_x_80:
[----:B------:R-:W-:Y:S07]  /*9400*/  MOV R0, UR4 ;  /* 0x0000000400007c02 */ /* 0x000fee0008000f00 */
.L_x_175:
[----:B-1----:R1:W2:Y:S02]  /*9410*/  SYNCS.PHASECHK.TRANS64.TRYWAIT P0, [R0+URZ+0xd0], R11 ;  /* 0x0000d00b000075a7 */ /* 0x0022a400080011ff */
[----:B--2---:R-:W-:Y:S05]  /*9420*/  @!P0 NANOSLEEP.SYNCS 0x989680 ;  /* 0x009896800000895d */ /* 0x004fea0003900000 */
[----:B------:R-:W2:Y:S02]  /*9430*/  @!P0 SYNCS.PHASECHK.TRANS64 P0, [R0+URZ+0xd0], R11 ;  /* 0x0000d00b000085a7 */ /* 0x000ea400080010ff */
[----:B--2---:R-:W-:Y:S05]  /*9440*/  @!P0 BRA `(.L_x_175) ;  /* 0xfffffffc00f08947 */ /* 0x004fea000383ffff */
[----:B------:R-:W-:Y:S05]  /*9450*/  BRA `(.L_x_176) ;  /* 0xffffffb4007c7947 */ /* 0x000fea000383ffff */
.L_x_81:
[----:B------:R-:W-:Y:S07]  /*9460*/  MOV R0, UR4 ;  /* 0x0000000400007c02 */ /* 0x000fee0008000f00 */
.L_x_177:
[----:B-1----:R1:W2:Y:S02]  /*9470*/  SYNCS.PHASECHK.TRANS64.TRYWAIT P0, [R0+URZ+0xd8], R11 ;  /* 0x0000d80b000075a7 */ /* 0x0022a400080011ff */
[----:B--2---:R-:W-:Y:S05]  /*9480*/  @!P0 NANOSLEEP.SYNCS 0x989680 ;  /* 0x009896800000895d */ /* 0x004fea0003900000 */
[----:B------:R-:W2:Y:S02]  /*9490*/  @!P0 SYNCS.PHASECHK.TRANS64 P0, [R0+URZ+0xd8], R11 ;  /* 0x0000d80b000085a7 */ /* 0x000ea400080010ff */
[----:B--2---:R-:W-:Y:S05]  /*94a0*/  @!P0 BRA `(.L_x_177) ;  /* 0xfffffffc00f08947 */ /* 0x004fea000383ffff */
[----:B------:R-:W-:Y:S05]  /*94b0*/  BRA `(.L_x_178) ;  /* 0xffffffb800547947 */ /* 0x000fea000383ffff */
.L_x_83:
[----:B------:R-:W-:-:S07]  /*94c0*/  MOV R0, UR4 ;  /* 0x0000000400007c02 */ /* 0x000fce0008000f00 */
.L_x_179:
[----:B-1----:R1:W2:Y:S02]  /*94d0*/  SYNCS.PHASECHK.TRANS64.TRYWAIT P0, [R0+URZ+0xc0], R3 ;  /* 0x0000c003000075a7 */ /* 0x0022a400080011ff */
[----:B--2---:R-:W-:Y:S05]  /*94e0*/  @!P0 NANOSLEEP.SYNCS 0x989680 ;  /* 0x009896800000895d */ /* 0x004fea0003900000 */
[----:B------:R-:W2:Y:S02]  /*94f0*/  @!P0 SYNCS.PHASECHK.TRANS64 P0, [R0+URZ+0xc0], R3 ;  /* 0x0000c003000085a7 */ /* 0x000ea400080010ff */
[----:B--2---:R-:W-:Y:S05]  /*9500*/  @!P0 BRA `(.L_x_179) ;  /* 0xfffffffc00f08947 */ /* 0x004fea000383ffff */
[----:B------:R-:W-:Y:S05]  /*9510*/  BRA `(.L_x_180) ;  /* 0xffffffbc00187947 */ /* 0x000fea000383ffff */
.L_x_84:
[----:B-1----:R-:W-:-:S07]  /*9520*/  MOV R0, UR4 ;  /* 0x0000000400007c02 */ /* 0x002fce0008000f00 */
.L_x_181:
[----:B-1----:R1:W2:Y:S02]  /*9530*/  SYNCS.PHASECHK.TRANS64.TRYWAIT P0, [R0+URZ+0xc8], R3 ;  /* 0x0000c803000075a7 */ /* 0x0022a400080011ff */
[----:B--2---:R-:W-:Y:S05]  /*9540*/  @!P0 NANOSLEEP.SYNCS 0x989680 ;  /* 0x009896800000895d */ /* 0x004fea0003900000 */
[----:B------:R-:W2:Y:S02]  /*9550*/  @!P0 SYNCS.PHASECHK.TRANS64 P0, [R0+URZ+0xc8], R3 ;  /* 0x0000c803000085a7 */ /* 0x000ea400080010ff */
[----:B--2---:R-:W-:Y:S05]  /*9560*/  @!P0 BRA `(.L_x_181) ;  /* 0xfffffffc00f08947 */ /* 0x004fea000383ffff */
[----:B------:R-:W-:Y:S05]  /*9570*/  BRA `(.L_x_182) ;  /* 0xffffffbc00087947 */ /* 0x000fea000383ffff */
.L_x_85:
[----:B-1----:R-:W-:-:S07]  /*9580*/  MOV R0, UR4 ;  /* 0x0000000400007c02 */ /* 0x002fce0008000f00 */
.L_x_183:
[----:B-1----:R1:W2:Y:S02]  /*9590*/  SYNCS.PHASECHK.TRANS64.TRYWAIT P0, [R0+URZ+0xd0], R3 ;  /* 0x0000d003000075a7 */ /* 0x0022a400080011ff */
[----:B--2---:R-:W-:Y:S05]  /*95a0*/  @!P0 NANOSLEEP.SYNCS 0x989680 ;  /* 0x009896800000895d */ /* 0x004fea0003900000 */
[----:B------:R-:W2:Y:S02]  /*95b0*/  @!P0 SYNCS.PHASECHK.TRANS64 P0, [R0+URZ+0xd0], R3 ;  /* 0x0000d003000085a7 */ /* 0x000ea400080010ff */
[----:B--2---:R-:W-:Y:S05]  /*95c0*/  @!P0 BRA `(.L_x_183) ;  /* 0xfffffffc00f08947 */ /* 0x004fea000383ffff */
[----:B------:R-:W-:Y:S05]  /*95d0*/  BRA `(.L_x_184) ;  /* 0xffffffb800f87947 */ /* 0x000fea000383ffff */
.L_x_87:
[----:B--2---:R2:W4:Y:S02]  /*95e0*/  SYNCS.PHASECHK.TRANS64.TRYWAIT P0, [R0+URZ+0xf0], R3 ;  /* 0x0000f003000075a7 */ /* 0x00452400080011ff */
[----:B----4-:R-:W-:Y:S05]  /*95f0*/  @!P0 NANOSLEEP.SYNCS 0x989680 ;  /* 0x009896800000895d */ /* 0x010fea0003900000 */
[----:B------:R-:W4:Y:S02]  /*9600*/  @!P0 SYNCS.PHASECHK.TRANS64 P0, [R0+URZ+0xf0], R3 ;  /* 0x0000f003000085a7 */ /* 0x000f2400080010ff */
[----:B----4-:R-:W-:Y:S05]  /*9610*/  @!P0 BRA `(.L_x_87) ;  /* 0xfffffffc00f08947 */ /* 0x010fea000383ffff */
[----:B------:R-:W-:Y:S05]  /*9620*/  BRA `(.L_x_185) ;  /* 0xffffffbc00b87947 */ /* 0x000fea000383ffff */
.L_x_98:
[----:B-1----:R-:W-:Y:S04]  /*9630*/  MOV R3, UR46 ;  /* 0x0000002e00037c02 */ /* 0x002fe80008000f00 */
[----:B------:R1:W2:Y:S03]  /*9640*/  SYNCS.PHASECHK.TRANS64.TRYWAIT P0, [R3+URZ+0xa0], R4 ;  /* 0x0000a004030075a7 */ /* 0x0002a600080011ff */
[----:B--2---:R-:W-:Y:S05]  /*9650*/  @!P0 NANOSLEEP.SYNCS 0x989680 ;  /* 0x009896800000895d */ /* 0x004fea0003900000 */
[----:B------:R-:W2:Y:S02]  /*9660*/  @!P0 SYNCS.PHASECHK.TRANS64 P0, [R3+URZ+0xa0], R4 ;  /* 0x0000a004030085a7 */ /* 0x000ea400080010ff */
[----:B--2---:R-:W-:Y:S05]  /*9670*/  @!P0 BRA `(.L_x_98) ;  /* 0xfffffffc00ec8947 */ /* 0x004fea000383ffff */
[----:B------:R-:W-:Y:S05]  /*9680*/  BRA `(.L_x_97) ;  /* 0xffffffc800bc7947 */ /* 0x000fea000383ffff */
.L_x_100:
[----:B-1----:R1:W4:Y:S02]  /*9690*/  SYNCS.PHASECHK.TRANS64.TRYWAIT P1, [R83+URZ+0x110], R0 ;  /* 0x00011000530075a7 */ /* 0x00232400080211ff */
[----:B----4-:R-:W-:Y:S05]  /*96a0*/  @!P1 NANOSLEEP.SYNCS 0x989680 ;  /* 0x009896800000995d */ /* 0x010fea0003900000 */
[----:B------:R-:W4:Y:S02]  /*96b0*/  @!P1 SYNCS.PHASECHK.TRANS64 P1, [R83+URZ+0x110], R0 ;  /* 0x00011000530095a7 */ /* 0x000f2400080210ff */
[----:B----4-:R-:W-:Y:S05]  /*96c0*/  @!P1 BRA `(.L_x_100) ;  /* 0xfffffffc00f09947 */ /* 0x010fea000383ffff */
[----:B------:R-:W-:Y:S05]  /*96d0*/  BRA `(.L_x_99) ;  /* 0xffffffcc00147947 */ /* 0x000fea000383ffff */
.L_x_109:
[----:B-1----:R1:W3:Y:S02]  /*96e0*/  SYNCS.PHASECHK.TRANS64.TRYWAIT P0, [R3+URZ+0xa0], R0 ;  /* 0x0000a000030075a7 */ /* 0x0022e400080011ff */
[----:B---3--:R-:W-:Y:S05]  /*96f0*/  @!P0 NANOSLEEP.SYNCS 0x989680 ;  /* 0x009896800000895d */ /* 0x008fea0003900000 */
[----:B------:R-:W3:Y:S02]  /*9700*/  @!P0 SYNCS.PHASECHK.TRANS64 P0, [R3+URZ+0xa0], R0 ;  /* 0x0000a000030085a7 */ /* 0x000ee400080010ff */
[----:B---3--:R-:W-:Y:S05]  /*9710*/  @!P0 BRA `(.L_x_109) ;  /* 0xfffffffc00f08947 */ /* 0x008fea000383ffff */
[----:B------:R-:W-:Y:S05]  /*9720*/  BRA `(.L_x_108) ;  /* 0xffffffd400107947 */ /* 0x000fea000383ffff */
.L_x_117:
[----:B-1----:R1:W3:Y:S02]  /*9730*/  SYNCS.PHASECHK.TRANS64.TRYWAIT P0, [R3+URZ+0xa0], R6 ;  /* 0x0000a006030075a7 */ /* 0x0022e400080011ff */
[----:B---3--:R-:W-:Y:S05]  /*9740*/  @!P0 NANOSLEEP.SYNCS 0x989680 ;  /* 0x009896800000895d */ /* 0x008fea0003900000 */
[----:B------:R-:W3:Y:S02]  /*9750*/  @!P0 SYNCS.PHASECHK.TRANS64 P0, [R3+URZ+0xa0], R6 ;  /* 0x0000a006030085a7 */ /* 0x000ee400080010ff */
[----:B---3--:R-:W-:Y:S05]  /*9760*/  @!P0 BRA `(.L_x_117) ;  /* 0xfffffffc00f08947 */ /* 0x008fea000383ffff */
[----:B------:R-:W-:Y:S05]  /*9770*/  BRA `(.L_x_116) ;  /* 0xffffffdc00707947 */ /* 0x000fea000383ffff */
.L_x_125:
[----:B-1----:R1:W3:Y:S02]  /*9780*/  SYNCS.PHASECHK.TRANS64.TRYWAIT P0, [R20+URZ+0xa0], R3 ;  /* 0x0000a003140075a7 */ /* 0x0022e400080011ff */
[----:B---3--:R-:W-:Y:S05]  /*9790*/  @!P0 NANOSLEEP.SYNCS 0x989680 ;  /* 0x009896800000895d */ /* 0x008fea0003900000 */
[----:B------:R-:W3:Y:S02]  /*97a0*/  @!P0 SYNCS.PHASECHK.TRANS64 P0, [R20+URZ+0xa0], R3 ;  /* 0x0000a003140085a7 */ /* 0x000ee400080010ff */
[----:B---3--:R-:W-:Y:S05]  /*97b0*/  @!P0 BRA `(.L_x_125) ;  /* 0xfffffffc00f08947 */ /* 0x008fea000383ffff */
[----:B------:R-:W-:Y:S05]  /*97c0*/  BRA `(.L_x_124) ;  /* 0xffffffe400d07947 */ /* 0x000fea000383ffff */
        .weak           $__internal_0_$__cuda_sm10x_tcgen05_guardrail_trap_col_being_dealloced_not_returned_by_alloc
        .type           $__internal_0_$__cuda_sm10x_tcgen05_guardrail_trap_col_being_dealloced_not_returned_by_alloc,@function
        .size           $__internal_0_$__cuda_sm10x_tcgen05_guardrail_trap_col_being_dealloced_not_returned_by_alloc,($__internal_1_$__cuda_sm10x_tcgen05_guardrail_trap_phase_invalid_during_alloc - $__internal_0_$__cuda_sm10x_tcgen05_guardrail_trap_col_being_dealloced_not_returned_by_alloc)
$__internal_0_$__cuda_sm10x_tcgen05_guardrail_trap_col_being_dealloced_not_returned_by_alloc:
[----:B------:R-:W-:Y:S05]  /*97d0*/  BPT.TRAP 0x1 ;  /* 0x000000040000795c */ /* 0x000fea0000300000 */
[----:B------:R-:W-:-:S04]  /*97e0*/  HFMA2 R3, -RZ, RZ, 0, 0 ;  /* 0x00000000ff037431 */ /* 0x000fc800000001ff */
[----:B------:R-:W-:Y:S05]  /*97f0*/  RET.REL.NODEC R2 `(_ZN7cutlass13device_kernelINS_4gemm6kernel13GemmUniversalIN4cute5tupleIJiiiiEEENS1_10collective13CollectiveMmaINS1_41MainloopSm100TmaUmmaWarpSpecializedSparseILi10ELi2ELi2ENS5_IJNS4_1CILi1EEENSA_ILi2EEESB_EEEEENS5_IJNSA_ILi128EEENSA_ILi64EEESG_EEENS_6half_tENS5_IJNS4_6LayoutINS5_IJiNS5_IJSC_iEEEiEEENS5_IJlNS5_IJSB_SC_EEElEEEEENSJ_INS5_IJNS5_IJNS5_IJNSA_ILi8EEESC_SP_EEEiEEENS5_IJNS5_IJNSA_ILi16EEESC_NSA_ILi4EEEEEEiEEEiEEENS5_IJNS5_IJNS5_IJSF_SS_NSA_ILi2048EEEEEENSA_ILi16384EEEEEENS5_IJNS5_IJSB_NSA_ILi1024EEENSA_ILi32EEEEEElEEElEEEEEEEESI_NS5_IJlSB_lEEENS4_8TiledMMAINS4_8MMA_AtomIJNS4_27SM100_MMA_F16BF16_SS_SPARSEISI_SI_fLi128ELi64ELNS4_4UMMA5MajorE0ELS1D_0ELNS1C_7ScaleInE0ELS1E_0EEEEEENSJ_INS5_IJSB_SB_SB_EEENS5_IJNSA_ILi0EEES1I_S1I_EEEEENS5_IJNS4_10UnderscoreES1L_S1L_EEEEENS4_23SM90_TMA_LOAD_MULTICASTENS4_14ComposedLayoutINS4_7SwizzleILi2ELi4ELi3EEENS4_25smem_sparse_ptr_flag_bitsILi2ELi16EEENSJ_INS5_IJNS5_IJSB_SP_EEENS5_IJSC_S12_EEEEEENS5_IJNS5_IJS1I_SG_EEESM_EEEEEEEvNS4_8identityENS4_13SM90_TMA_LOADENS1P_INS1Q_ILi3ELi4ELi3EEENS4_18smem_ptr_flag_bitsILi16EEENSJ_INS5_IJSP_SG_EEENS5_IJSG_SB_EEEEEEEvS21_EENS_8epilogue10collective18CollectiveEpilogueINS2B_23Sm100TmaWarpSpecializedILi4ELi2ELi16ELb1ELb0EEEJSH_NS5_IJNSJ_ISF_SB_EENSJ_ISS_SB_EEEEEfNS5_IJSB_llEEEfS2J_NS2B_6fusion15FusionCallbacksIS2F_NS2K_17LinearCombinationIffffLNS_15FloatRoundStyleE2EEESH_S2I_JEEENS4_5SM1004TMEM4LOAD26SM100_TMEM_LOAD_32dp32b16xES22_NS1P_INS1Q_ILi2ELi5ELi2EEENS24_ILi32EEENSJ_INS5_IJS12_ST_EEENS5_IJSB_S12_EEEEEEENS4_39AutoVectorizingCopyWithAssumedAlignmentILi128EEENS4_14SM90_TMA_STOREES2Z_S31_S31_EEEvvEEEEvNT_6ParamsE) ;  /* 0xffffff6802007950 */ /* 0x000fea0003c3ffff */
        .weak           $__internal_1_$__cuda_sm10x_tcgen05_guardrail_trap_phase_invalid_during_alloc
        .type           $__internal_1_$__cuda_sm10x_tcgen05_guardrail_trap_phase_invalid_during_alloc,@function
        .size           $__internal_1_$__cuda_sm10x_tcgen05_guardrail_trap_phase_invalid_during_alloc,($__internal_2_$__cuda_sm10x_tcgen05_guardrail_trap_unallocated_columns_being_dealloced - $__internal_1_$__cuda_sm10x_tcgen05_guardrail_trap_phase_invalid_during_alloc)
$__internal_1_$__cuda_sm10x_tcgen05_guardrail_trap_phase_invalid_during_alloc:
[----:B------:R-:W-:Y:S05]  /*9800*/  BPT.TRAP 0x1 ;  /* 0x000000040000795c */ /* 0x000fea0000300000 */
[----:B------:R-:W-:-:S04]  /*9810*/  MOV R3, 0x0 ;  /* 0x0000000000037802 */ /* 0x000fc80000000f00 */
[----:B------:R-:W-:Y:S05]  /*9820*/  RET.REL.NODEC R2 `(_ZN7cutlass13device_kernelINS_4gemm6kernel13GemmUniversalIN4cute5tupleIJiiiiEEENS1_10collective13CollectiveMmaINS1_41MainloopSm100TmaUmmaWarpSpecializedSparseILi10ELi2ELi2ENS5_IJNS4_1CILi1EEENSA_ILi2EEESB_EEEEENS5_IJNSA_ILi128EEENSA_ILi64EEESG_EEENS_6half_tENS5_IJNS4_6LayoutINS5_IJiNS5_IJSC_iEEEiEEENS5_IJlNS5_IJSB_SC_EEElEEEEENSJ_INS5_IJNS5_IJNS5_IJNSA_ILi8EEESC_SP_EEEiEEENS5_IJNS5_IJNSA_ILi16EEESC_NSA_ILi4EEEEEEiEEEiEEENS5_IJNS5_IJNS5_IJSF_SS_NSA_ILi2048EEEEEENSA_ILi16384EEEEEENS5_IJNS5_IJSB_NSA_ILi1024EEENSA_ILi32EEEEEElEEElEEEEEEEESI_NS5_IJlSB_lEEENS4_8TiledMMAINS4_8MMA_AtomIJNS4_27SM100_MMA_F16BF16_SS_SPARSEISI_SI_fLi128ELi64ELNS4_4UMMA5MajorE0ELS1D_0ELNS1C_7ScaleInE0ELS1E_0EEEEEENSJ_INS5_IJSB_SB_SB_EEENS5_IJNSA_ILi0EEES1I_S1I_EEEEENS5_IJNS4_10UnderscoreES1L_S1L_EEEEENS4_23SM90_TMA_LOAD_MULTICASTENS4_14ComposedLayoutINS4_7SwizzleILi2ELi4ELi3EEENS4_25smem_sparse_ptr_flag_bitsILi2ELi16EEENSJ_INS5_IJNS5_IJSB_SP_EEENS5_IJSC_S12_EEEEEENS5_IJNS5_IJS1I_SG_EEESM_EEEEEEEvNS4_8identityENS4_13SM90_TMA_LOADENS1P_INS1Q_ILi3ELi4ELi3EEENS4_18smem_ptr_flag_bitsILi16EEENSJ_INS5_IJSP_SG_EEENS5_IJSG_SB_EEEEEEEvS21_EENS_8epilogue10collective18CollectiveEpilogueINS2B_23Sm100TmaWarpSpecializedILi4ELi2ELi16ELb1ELb0EEEJSH_NS5_IJNSJ_ISF_SB_EENSJ_ISS_SB_EEEEEfNS5_IJSB_llEEEfS2J_NS2B_6fusion15FusionCallbacksIS2F_NS2K_17LinearCombinationIffffLNS_15FloatRoundStyleE2EEESH_S2I_JEEENS4_5SM1004TMEM4LOAD26SM100_TMEM_LOAD_32dp32b16xES22_NS1P_INS1Q_ILi2ELi5ELi2EEENS24_ILi32EEENSJ_INS5_IJS12_ST_EEENS5_IJSB_S12_EEEEEEENS4_39AutoVectorizingCopyWithAssumedAlignmentILi128EEENS4_14SM90_TMA_STOREES2Z_S31_S31_EEEvvEEEEvNT_6ParamsE) ;  /* 0xffffff6402f47950 */ /* 0x000fea0003c3ffff */
        .weak           $__internal_2_$__cuda_sm10x_tcgen05_guardrail_trap_unallocated_columns_being_dealloced
        .type           $__internal_2_$__cuda_sm10x_tcgen05_guardrail_trap_unallocated_columns_being_dealloced,@function
        .size           $__internal_2_$__cuda_sm10x_tcgen05_guardrail_trap_unallocated_columns_being_dealloced,(.L_x_187 - $__internal_2_$__cuda_sm10x_tcgen05_guardrail_trap_unallocated_columns_being_dealloced)
$__internal_2_$__cuda_sm10x_tcgen05_guardrail_trap_unallocated_columns_being_dealloced:
[----:B------:R-:W-:Y:S05]  /*9830*/  BPT.TRAP 0x1 ;  /* 0x000000040000795c */ /* 0x000fea0000300000 */
[----:B------:R-:W-:-:S04]  /*9840*/  HFMA2 R3, -RZ, RZ, 0, 0 ;  /* 0x00000000ff037431 */ /* 0x000fc800000001ff */
[----:B------:R-:W-:Y:S05]  /*9850*/  RET.REL.NODEC R2 `(_ZN7cutlass13device_kernelINS_4gemm6kernel13GemmUniversalIN4cute5tupleIJiiiiEEENS1_10collective13CollectiveMmaINS1_41MainloopSm100TmaUmmaWarpSpecializedSparseILi10ELi2ELi2ENS5_IJNS4_1CILi1EEENSA_ILi2EEESB_EEEEENS5_IJNSA_ILi128EEENSA_ILi64EEESG_EEENS_6half_tENS5_IJNS4_6LayoutINS5_IJiNS5_IJSC_iEEEiEEENS5_IJlNS5_IJSB_SC_EEElEEEEENSJ_INS5_IJNS5_IJNS5_IJNSA_ILi8EEESC_SP_EEEiEEENS5_IJNS5_IJNSA_ILi16EEESC_NSA_ILi4EEEEEEiEEEiEEENS5_IJNS5_IJNS5_IJSF_SS_NSA_ILi2048EEEEEENSA_ILi16384EEEEEENS5_IJNS5_IJSB_NSA_ILi1024EEENSA_ILi32EEEEEElEEElEEEEEEEESI_NS5_IJlSB_lEEENS4_8TiledMMAINS4_8MMA_AtomIJNS4_27SM100_MMA_F16BF16_SS_SPARSEISI_SI_fLi128ELi64ELNS4_4UMMA5MajorE0ELS1D_0ELNS1C_7ScaleInE0ELS1E_0EEEEEENSJ_INS5_IJSB_SB_SB_EEENS5_IJNSA_ILi0EEES1I_S1I_EEEEENS5_IJNS4_10UnderscoreES1L_S1L_EEEEENS4_23SM90_TMA_LOAD_MULTICASTENS4_14ComposedLayoutINS4_7SwizzleILi2ELi4ELi3EEENS4_25smem_sparse_ptr_flag_bitsILi2ELi16EEENSJ_INS5_IJNS5_IJSB_SP_EEENS5_IJSC_S12_EEEEEENS5_IJNS5_IJS1I_SG_EEESM_EEEEEEEvNS4_8identityENS4_13SM90_TMA_LOADENS1P_INS1Q_ILi3ELi4ELi3EEENS4_18smem_ptr_flag_bitsILi16EEENSJ_INS5_IJSP_SG_EEENS5_IJSG_SB_EEEEEEEvS21_EENS_8epilogue10collective18CollectiveEpilogueINS2B_23Sm100TmaWarpSpecializedILi4ELi2ELi16ELb1ELb0EEEJSH_NS5_IJNSJ_ISF_SB_EENSJ_ISS_SB_EEEEEfNS5_IJSB_llEEEfS2J_NS2B_6fusion15FusionCallbacksIS2F_NS2K_17LinearCombinationIffffLNS_15FloatRoundStyleE2EEESH_S2I_JEEENS4_5SM1004TMEM4LOAD26SM100_TMEM_LOAD_32dp32b16xES22_NS1P_INS1Q_ILi2ELi5ELi2EEENS24_ILi32EEENSJ_INS5_IJS12_ST_EEENS5_IJSB_S12_EEEEEEENS4_39AutoVectorizingCopyWithAssumedAlignmentILi128EEENS4_14SM90_TMA_STOREES2Z_S31_S31_EEEvvEEEEvNT_6ParamsE) ;  /* 0xffffff6402e87950 */ /* 0x000fea0003c3ffff */
.L_x_186:
[----:B------:R-:W-:-:S00]  /*9860*/  BRA `(.L_x_186) ;  /* 0xfffffffc00fc7947 */ /* 0x000fc0000383ffff */
[----:B------:R-:W-:-:S00]  /*9870*/  NOP ;  /* 0x0000000000007918 */ /* 0x000fc00000000000 */
        /* <DEDUP_REMOVED lines=8> */
.L_x_187:


//--------------------- .nv.global.init           --------------------------
	.section	.nv.global.init,"aw",@progbits
.nv.global.init:
	.type		$str$27,@object
	.size		$str$27,($str$28 - $str$27)
$str$27:
        /*0000*/ 	.byte	0x28, 0x61, 0x64, 0x64, 0x72, 0x65, 0x73, 0x73, 0x20, 0x26, 0x20, 0x6d, 0x61, 0x73, 0x6b, 0x29
        /*0010*/ 	.byte	0x20, 0x3d, 0x3d, 0x20, 0x30, 0x00
	.type		$str$28,@object
	.size		$str$28,($str$26 - $str$28)
$str$28:
        /*0016*/ 	.byte	0x2f, 0x74, 0x6d, 0x70, 0x2f, 0x63, 0x75, 0x74, 0x6c, 0x61, 0x73, 0x73, 0x5f, 0x73, 0x77, 0x65
        /*0026*/ 	.byte	0x65, 0x70, 0x5f, 0x73, 0x72, 0x63, 0x2f, 0x69, 0x6e, 0x63, 0x6c, 0x75, 0x64, 0x65, 0x2f, 0x63
        /*0036*/ 	.byte	0x75, 0x74, 0x65, 0x2f, 0x70, 0x6f, 0x69, 0x6e, 0x74, 0x65, 0x72, 0x5f, 0x66, 0x6c, 0x61, 0x67
        /*0046*/ 	.byte	0x67, 0x65, 0x64, 0x2e, 0x68, 0x70, 0x70, 0x00
	.type		$str$26,@object
	.size		$str$26,($str$25 - $str$26)
$str$26:
        /*004e*/ 	.byte	0x2f, 0x74, 0x6d, 0x70, 0x2f, 0x63, 0x75, 0x74, 0x6c, 0x61, 0x73, 0x73, 0x5f, 0x73, 0x77, 0x65
        /*005e*/ 	.byte	0x65, 0x70, 0x5f, 0x73, 0x72, 0x63, 0x2f, 0x69, 0x6e, 0x63, 0x6c, 0x75, 0x64, 0x65, 0x2f, 0x63
        /*006e*/ 	.byte	0x75, 0x74, 0x65, 0x2f, 0x61, 0x74, 0x6f, 0x6d, 0x2f, 0x63, 0x6f, 0x70, 0x79, 0x5f, 0x74, 0x72
        /*007e*/ 	.byte	0x61, 0x69, 0x74, 0x73, 0x5f, 0x73, 0x6d, 0x31, 0x30, 0x30, 0x2e, 0x68, 0x70, 0x70, 0x00
	.type		$str$25,@object
	.size		$str$25,(__unnamed_1 - $str$25)
$str$25:
        /*008d*/ 	.byte	0x28, 0x28, 0x75, 0x69, 0x6e, 0x74, 0x33, 0x32, 0x5f, 0x74, 0x28, 0x74, 0x68, 0x72, 0x65, 0x61
        /*009d*/ 	.byte	0x64, 0x49, 0x64, 0x78, 0x2e, 0x78, 0x29, 0x20, 0x2f, 0x20, 0x33, 0x32, 0x29, 0x20, 0x25, 0x20
        /*00ad*/ 	.byte	0x34, 0x29, 0x20, 0x3d, 0x3d, 0x20, 0x28, 0x28, 0x28, 0x74, 0x6d, 0x65, 0x6d, 0x5f, 0x61, 0x64
        /*00bd*/ 	.byte	0x64, 0x72, 0x20, 0x3e, 0x3e, 0x20, 0x31, 0x36, 0x29, 0x20, 0x2f, 0x20, 0x33, 0x32, 0x29, 0x20
        /*00cd*/ 	.byte	0x25, 0x20, 0x34, 0x29, 0x00
	.type		__unnamed_1,@object
	.size		__unnamed_1,(__unnamed_2 - __unnamed_1)
__unnamed_1:
        /*00d2*/ 	.byte	0x61, 0x75, 0x74, 0x6f, 0x20, 0x63, 0x75, 0x74, 0x65, 0x3a, 0x3a, 0x61, 0x73, 0x5f, 0x70, 0x6f
        /* <DEDUP_REMOVED lines=23> */
        /*0252*/ 	.byte	0x3a, 0x43, 0x3c, 0x32, 0x30, 0x34, 0x38, 0x3e, 0x3e, 0x3e, 0x3e, 0x5d, 0x00
	.type		__unnamed_2,@object
	.size		__unnamed_2,(.L_2 - __unnamed_2)
__unnamed_2:
        /* <DEDUP_REMOVED lines=42> */
        /*04ff*/ 	.byte	0x3e, 0x5d, 0x00
.L_2:


//--------------------- .nv.shared._ZN7cutlass13device_kernelINS_4gemm6kernel13GemmUniversalIN4cute5tupleIJiiiiEEENS1_10collective13CollectiveMmaINS1_41MainloopSm100TmaUmmaWarpSpecializedSparseILi10ELi2ELi2ENS5_IJNS4_1CILi1EEENSA_ILi2EEESB_EEEEENS5_IJNSA_ILi128EEENSA_ILi64EEESG_EEENS_6half_tENS5_IJNS4_6LayoutINS5_IJiNS5_IJSC_iEEEiEEENS5_IJlNS5_IJSB_SC_EEElEEEEENSJ_INS5_IJNS5_IJNS5_IJNSA_ILi8EEESC_SP_EEEiEEENS5_IJNS5_IJNSA_ILi16EEESC_NSA_ILi4EEEEEEiEEEiEEENS5_IJNS5_IJNS5_IJSF_SS_NSA_ILi2048EEEEEENSA_ILi16384EEEEEENS5_IJNS5_IJSB_NSA_ILi1024EEENSA_ILi32EEEEEElEEElEEEEEEEESI_NS5_IJlSB_lEEENS4_8TiledMMAINS4_8MMA_AtomIJNS4_27SM100_MMA_F16BF16_SS_SPARSEISI_SI_fLi128ELi64ELNS4_4UMMA5MajorE0ELS1D_0ELNS1C_7ScaleInE0ELS1E_0EEEEEENSJ_INS5_IJSB_SB_SB_EEENS5_IJNSA_ILi0EEES1I_S1I_EEEEENS5_IJNS4_10UnderscoreES1L_S1L_EEEEENS4_23SM90_TMA_LOAD_MULTICASTENS4_14ComposedLayoutINS4_7SwizzleILi2ELi4ELi3EEENS4_25smem_sparse_ptr_flag_bitsILi2ELi16EEENSJ_INS5_IJNS5_IJSB_SP_EEENS5_IJSC_S12_EEEEEENS5_IJNS5_IJS1I_SG_EEESM_EEEEEEEvNS4_8identityENS4_13SM90_TMA_LOADENS1P_INS1Q_ILi3ELi4ELi3EEENS4_18smem_ptr_flag_bitsILi16EEENSJ_INS5_IJSP_SG_EEENS5_IJSG_SB_EEEEEEEvS21_EENS_8epilogue10collective18CollectiveEpilogueINS2B_23Sm100TmaWarpSpecializedILi4ELi2ELi16ELb1ELb0EEEJSH_NS5_IJNSJ_ISF_SB_EENSJ_ISS_SB_EEEEEfNS5_IJSB_llEEEfS2J_NS2B_6fusion15FusionCallbacksIS2F_NS2K_17LinearCombinationIffffLNS_15FloatRoundStyleE2EEESH_S2I_JEEENS4_5SM1004TMEM4LOAD26SM100_TMEM_LOAD_32dp32b16xES22_NS1P_INS1Q_ILi2ELi5ELi2EEENS24_ILi32EEENSJ_INS5_IJS12_ST_EEENS5_IJSB_S12_EEEEEEENS4_39AutoVectorizingCopyWithAssumedAlignmentILi128EEENS4_14SM90_TMA_STOREES2Z_S31_S31_EEEvvEEEEvNT_6ParamsE --------------------------
	.section	.nv.shared._ZN7cutlass13device_kernelINS_4gemm6kernel13GemmUniversalIN4cute5tupleIJiiiiEEENS1_10collective13CollectiveMmaINS1_41MainloopSm100TmaUmmaWarpSpecializedSparseILi10ELi2ELi2ENS5_IJNS4_1CILi1EEENSA_ILi2EEESB_EEEEENS5_IJNSA_ILi128EEENSA_ILi64EEESG_EEENS_6half_tENS5_IJNS4_6LayoutINS5_IJiNS5_IJSC_iEEEiEEENS5_IJlNS5_IJSB_SC_EEElEEEEENSJ_INS5_IJNS5_IJNS5_IJNSA_ILi8EEESC_SP_EEEiEEENS5_IJNS5_IJNSA_ILi16EEESC_NSA_ILi4EEEEEEiEEEiEEENS5_IJNS5_IJNS5_IJSF_SS_NSA_ILi2048EEEEEENSA_ILi16384EEEEEENS5_IJNS5_IJSB_NSA_ILi1024EEENSA_ILi32EEEEEElEEElEEEEEEEESI_NS5_IJlSB_lEEENS4_8TiledMMAINS4_8MMA_AtomIJNS4_27SM100_MMA_F16BF16_SS_SPARSEISI_SI_fLi128ELi64ELNS4_4UMMA5MajorE0ELS1D_0ELNS1C_7ScaleInE0ELS1E_0EEEEEENSJ_INS5_IJSB_SB_SB_EEENS5_IJNSA_ILi0EEES1I_S1I_EEEEENS5_IJNS4_10UnderscoreES1L_S1L_EEEEENS4_23SM90_TMA_LOAD_MULTICASTENS4_14ComposedLayoutINS4_7SwizzleILi2ELi4ELi3EEENS4_25smem_sparse_ptr_flag_bitsILi2ELi16EEENSJ_INS5_IJNS5_IJSB_SP_EEENS5_IJSC_S12_EEEEEENS5_IJNS5_IJS1I_SG_EEESM_EEEEEEEvNS4_8identityENS4_13SM90_TMA_LOADENS1P_INS1Q_ILi3ELi4ELi3EEENS4_18smem_ptr_flag_bitsILi16EEENSJ_INS5_IJSP_SG_EEENS5_IJSG_SB_EEEEEEEvS21_EENS_8epilogue10collective18CollectiveEpilogueINS2B_23Sm100TmaWarpSpecializedILi4ELi2ELi16ELb1ELb0EEEJSH_NS5_IJNSJ_ISF_SB_EENSJ_ISS_SB_EEEEEfNS5_IJSB_llEEEfS2J_NS2B_6fusion15FusionCallbacksIS2F_NS2K_17LinearCombinationIffffLNS_15FloatRoundStyleE2EEESH_S2I_JEEENS4_5SM1004TMEM4LOAD26SM100_TMEM_LOAD_32dp32b16xES22_NS1P_INS1Q_ILi2ELi5ELi2EEENS24_ILi32EEENSJ_INS5_IJS12_ST_EEENS5_IJSB_S12_EEEEEEENS4_39AutoVectorizingCopyWithAssumedAlignmentILi128EEENS4_14SM90_TMA_STOREES2Z_S31_S31_EEEvvEEEEvNT_6ParamsE,"aw",@nobits
	.sectionflags	@""
	.align	16
	.zero		1024


//--------------------- .nv.shared.reserved.0     --------------------------
	.section	.nv.shared.reserved.0,"aw",@nobits
	.weak		__nv_reservedSMEM_offset_0_alias
	.size		__nv_reservedSMEM_offset_0_alias, 0, 64
	.other		__nv_reservedSMEM_offset_0_alias,@"STO_CUDA_RESERVED_SHARED STV_DEFAULT"
__nv_reservedSMEM_offset_0_alias:
	.zero		0
.nv.shared.reserved.0:
	.zero		64
	.weak		__nv_reservedSMEM_tcgen05_partition
	.type		__nv_reservedSMEM_tcgen05_partition,@object
	.size		__nv_reservedSMEM_tcgen05_partition,(.L_0 - __nv_reservedSMEM_tcgen05_partition)
__nv_reservedSMEM_tcgen05_partition:
	.zero		32
.L_0:


//--------------------- .nv.global                --------------------------
	.section	.nv.global,"aw",@nobits
.nv.global:
	.type		_ZN39_INTERNAL_bf9e3d3c_4_k_cu_22fa191a_28114cute1_E,@object
	.size		_ZN39_INTERNAL_bf9e3d3c_4_k_cu_22fa191a_28114cute1_E,(_ZN39_INTERNAL_bf9e3d3c_4_k_cu_22fa191a_28114cuda3std3__45__cpo6cbeginE - _ZN39_INTERNAL_bf9e3d3c_4_k_cu_22fa191a_28114cute1_E)
_ZN39_INTERNAL_bf9e3d3c_4_k_cu_22fa191a_28114cute1_E:
	.zero		1
	.type		_ZN39_INTERNAL_bf9e3d3c_4_k_cu_22fa191a_28114cuda3std3__45__cpo6cbeginE,@object
	.size		_ZN39_INTERNAL_bf9e3d3c_4_k_cu_22fa191a_28114cuda3std3__45__cpo6cbeginE,(_ZN39_INTERNAL_bf9e3d3c_4_k_cu_22fa191a_28114cuda3std3__48in_placeE - _ZN39_INTERNAL_bf9e3d3c_4_k_cu_22fa191a_28114cuda3std3__45__cpo6cbeginE)
_ZN39_INTERNAL_bf9e3d3c_4_k_cu_22fa191a_28114cuda3std3__45__cpo6cbeginE:
	.zero		1
	.type		_ZN39_INTERNAL_bf9e3d3c_4_k_cu_22fa191a_28114cuda3std3__48in_placeE,@object
	.size		_ZN39_INTERNAL_bf9e3d3c_4_k_cu_22fa191a_28114cuda3std3__48in_placeE,(_ZN39_INTERNAL_bf9e3d3c_4_k_cu_22fa191a_28114cuda3std6ranges3__45__cpo9iter_moveE - _ZN39_INTERNAL_bf9e3d3c_4_k_cu_22fa191a_28114cuda3std3__48in_placeE)
_ZN39_INTERNAL_bf9e3d3c_4_k_cu_22fa191a_28114cuda3std3__48in_placeE:
	.zero		1
	.type		_ZN39_INTERNAL_bf9e3d3c_4_k_cu_22fa191a_28114cuda3std6ranges3__45__cpo9iter_moveE,@object
	.size		_ZN39_INTERNAL_bf9e3d3c_4_k_cu_22fa191a_28114cuda3std6ranges3__45__cpo9iter_moveE,(_ZN39_INTERNAL_bf9e3d3c_4_k_cu_22fa191a_28114cuda3std3__45__cpo5beginE - _ZN39_INTERNAL_bf9e3d3c_4_k_cu_22fa191a_28114cuda3std6ranges3__45__cpo9iter_moveE)
_ZN39_INTERNAL_bf9e3d3c_4_k_cu_22fa191a_28114cuda3std6ranges3__45__cpo9iter_moveE:
	.zero		1
	.type		_ZN39_INTERNAL_bf9e3d3c_4_k_cu_22fa191a_28114cuda3std3__45__cpo5beginE,@object
	.size		_ZN39_INTERNAL_bf9e3d3c_4_k_cu_22fa191a_28114cuda3std3__45__cpo5beginE,(_ZN39_INTERNAL_bf9e3d3c_4_k_cu_22fa191a_28114cuda3std3__441_GLOBAL__N__bf9e3d3c_4_k_cu_22fa191a_28116ignoreE - _ZN39_INTERNAL_bf9e3d3c_4_k_cu_22fa191a_28114cuda3std3__45__cpo5beginE)
_ZN39_INTERNAL_bf9e3d3c_4_k_cu_22fa191a_28114cuda3std3__45__cpo5beginE:
	.zero		1
	.type		_ZN39_INTERNAL_bf9e3d3c_4_k_cu_22fa191a_28114cuda3std3__441_GLOBAL__N__bf9e3d3c_4_k_cu_22fa191a_28116ignoreE,@object
	.size		_ZN39_INTERNAL_bf9e3d3c_4_k_cu_22fa191a_28114cuda3std3__441_GLOBAL__N__bf9e3d3c_4_k_cu_22fa191a_28116ignoreE,(_ZN39_INTERNAL_bf9e3d3c_4_k_cu_22fa191a_28114cute7productE - _ZN39_INTERNAL_bf9e3d3c_4_k_cu_22fa191a_28114cuda3std3__441_GLOBAL__N__bf9e3d3c_4_k_cu_22fa191a_28116ignoreE)
_ZN39_INTERNAL_bf9e3d3c_4_k_cu_22fa191a_28114cuda3std3__441_GLOBAL__N__bf9e3d3c_4_k_cu_22fa191a_28116ignoreE:
	.zero		1
	.type		_ZN39_INTERNAL_bf9e3d3c_4_k_cu_22fa191a_28114cute7productE,@object
	.size		_ZN39_INTERNAL_bf9e3d3c_4_k_cu_22fa191a_28114cute7productE,(_ZN39_INTERNAL_bf9e3d3c_4_k_cu_22fa191a_28114cuda3std3__45__cpo3endE - _ZN39_INTERNAL_bf9e3d3c_4_k_cu_22fa191a_28114cute7productE)
_ZN39_INTERNAL_bf9e3d3c_4_k_cu_22fa191a_28114cute7productE:
	.zero		1
	.type		_ZN39_INTERNAL_bf9e3d3c_4_k_cu_22fa191a_28114cuda3std3__45__cpo3endE,@object
	.size		_ZN39_INTERNAL_bf9e3d3c_4_k_cu_22fa191a_28114cuda3std3__45__cpo3endE,(_ZN39_INTERNAL_bf9e3d3c_4_k_cu_22fa191a_28114cuda3std3__419piecewise_constructE - _ZN39_INTERNAL_bf9e3d3c_4_k_cu_22fa191a_28114cuda3std3__45__cpo3endE)
_ZN39_INTERNAL_bf9e3d3c_4_k_cu_22fa191a_28114cuda3std3__45__cpo3endE:
	.zero		1
	.type		_ZN39_INTERNAL_bf9e3d3c_4_k_cu_22fa191a_28114cuda3std3__419piecewise_constructE,@object
	.size		_ZN39_INTERNAL_bf9e3d3c_4_k_cu_22fa191a_28114cuda3std3__419piecewise_constructE,(_ZN39_INTERNAL_bf9e3d3c_4_k_cu_22fa191a_28114cuda3std3__45__cpo4cendE - _ZN39_INTERNAL_bf9e3d3c_4_k_cu_22fa191a_28114cuda3std3__419piecewise_constructE)
_ZN39_INTERNAL_bf9e3d3c_4_k_cu_22fa191a_28114cuda3std3__419piecewise_constructE:
	.zero		1
	.type		_ZN39_INTERNAL_bf9e3d3c_4_k_cu_22fa191a_28114cuda3std3__45__cpo4cendE,@object
	.size		_ZN39_INTERNAL_bf9e3d3c_4_k_cu_22fa191a_28114cuda3std3__45__cpo4cendE,(_ZN39_INTERNAL_bf9e3d3c_4_k_cu_22fa191a_28114cuda3std6ranges3__45__cpo4swapE - _ZN39_INTERNAL_bf9e3d3c_4_k_cu_22fa191a_28114cuda3std3__45__cpo4cendE)
_ZN39_INTERNAL_bf9e3d3c_4_k_cu_22fa191a_28114cuda3std3__45__cpo4cendE:
	.zero		1
	.type		_ZN39_INTERNAL_bf9e3d3c_4_k_cu_22fa191a_28114cuda3std6ranges3__45__cpo4swapE,@object
	.size		_ZN39_INTERNAL_bf9e3d3c_4_k_cu_22fa191a_28114cuda3std6ranges3__45__cpo4swapE,(.L_10 - _ZN39_INTERNAL_bf9e3d3c_4_k_cu_22fa191a_28114cuda3std6ranges3__45__cpo4swapE)
_ZN39_INTERNAL_bf9e3d3c_4_k_cu_22fa191a_28114cuda3std6ranges3__45__cpo4swapE:
	.zero		1
.L_10:


//--------------------- .nv.constant0._ZN7cutlass13device_kernelINS_4gemm6kernel13GemmUniversalIN4cute5tupleIJiiiiEEENS1_10collective13CollectiveMmaINS1_41MainloopSm100TmaUmmaWarpSpecializedSparseILi10ELi2ELi2ENS5_IJNS4_1CILi1EEENSA_ILi2EEESB_EEEEENS5_IJNSA_ILi128EEENSA_ILi64EEESG_EEENS_6half_tENS5_IJNS4_6LayoutINS5_IJiNS5_IJSC_iEEEiEEENS5_IJlNS5_IJSB_SC_EEElEEEEENSJ_INS5_IJNS5_IJNS5_IJNSA_ILi8EEESC_SP_EEEiEEENS5_IJNS5_IJNSA_ILi16EEESC_NSA_ILi4EEEEEEiEEEiEEENS5_IJNS5_IJNS5_IJSF_SS_NSA_ILi2048EEEEEENSA_ILi16384EEEEEENS5_IJNS5_IJSB_NSA_ILi1024EEENSA_ILi32EEEEEElEEElEEEEEEEESI_NS5_IJlSB_lEEENS4_8TiledMMAINS4_8MMA_AtomIJNS4_27SM100_MMA_F16BF16_SS_SPARSEISI_SI_fLi128ELi64ELNS4_4UMMA5MajorE0ELS1D_0ELNS1C_7ScaleInE0ELS1E_0EEEEEENSJ_INS5_IJSB_SB_SB_EEENS5_IJNSA_ILi0EEES1I_S1I_EEEEENS5_IJNS4_10UnderscoreES1L_S1L_EEEEENS4_23SM90_TMA_LOAD_MULTICASTENS4_14ComposedLayoutINS4_7SwizzleILi2ELi4ELi3EEENS4_25smem_sparse_ptr_flag_bitsILi2ELi16EEENSJ_INS5_IJNS5_IJSB_SP_EEENS5_IJSC_S12_EEEEEENS5_IJNS5_IJS1I_SG_EEESM_EEEEEEEvNS4_8identityENS4_13SM90_TMA_LOADENS1P_INS1Q_ILi3ELi4ELi3EEENS4_18smem_ptr_flag_bitsILi16EEENSJ_INS5_IJSP_SG_EEENS5_IJSG_SB_EEEEEEEvS21_EENS_8epilogue10collective18CollectiveEpilogueINS2B_23Sm100TmaWarpSpecializedILi4ELi2ELi16ELb1ELb0EEEJSH_NS5_IJNSJ_ISF_SB_EENSJ_ISS_SB_EEEEEfNS5_IJSB_llEEEfS2J_NS2B_6fusion15FusionCallbacksIS2F_NS2K_17LinearCombinationIffffLNS_15FloatRoundStyleE2EEESH_S2I_JEEENS4_5SM1004TMEM4LOAD26SM100_TMEM_LOAD_32dp32b16xES22_NS1P_INS1Q_ILi2ELi5ELi2EEENS24_ILi32EEENSJ_INS5_IJS12_ST_EEENS5_IJSB_S12_EEEEEEENS4_39AutoVectorizingCopyWithAssumedAlignmentILi128EEENS4_14SM90_TMA_STOREES2Z_S31_S31_EEEvvEEEEvNT_6ParamsE --------------------------
	.section	.nv.constant0._ZN7cutlass13device_kernelINS_4gemm6kernel13GemmUniversalIN4cute5tupleIJiiiiEEENS1_10collective13CollectiveMmaINS1_41MainloopSm100TmaUmmaWarpSpecializedSparseILi10ELi2ELi2ENS5_IJNS4_1CILi1EEENSA_ILi2EEESB_EEEEENS5_IJNSA_ILi128EEENSA_ILi64EEESG_EEENS_6half_tENS5_IJNS4_6LayoutINS5_IJiNS5_IJSC_iEEEiEEENS5_IJlNS5_IJSB_SC_EEElEEEEENSJ_INS5_IJNS5_IJNS5_IJNSA_ILi8EEESC_SP_EEEiEEENS5_IJNS5_IJNSA_ILi16EEESC_NSA_ILi4EEEEEEiEEEiEEENS5_IJNS5_IJNS5_IJSF_SS_NSA_ILi2048EEEEEENSA_ILi16384EEEEEENS5_IJNS5_IJSB_NSA_ILi1024EEENSA_ILi32EEEEEElEEElEEEEEEEESI_NS5_IJlSB_lEEENS4_8TiledMMAINS4_8MMA_AtomIJNS4_27SM100_MMA_F16BF16_SS_SPARSEISI_SI_fLi128ELi64ELNS4_4UMMA5MajorE0ELS1D_0ELNS1C_7ScaleInE0ELS1E_0EEEEEENSJ_INS5_IJSB_SB_SB_EEENS5_IJNSA_ILi0EEES1I_S1I_EEEEENS5_IJNS4_10UnderscoreES1L_S1L_EEEEENS4_23SM90_TMA_LOAD_MULTICASTENS4_14ComposedLayoutINS4_7SwizzleILi2ELi4ELi3EEENS4_25smem_sparse_ptr_flag_bitsILi2ELi16EEENSJ_INS5_IJNS5_IJSB_SP_EEENS5_IJSC_S12_EEEEEENS5_IJNS5_IJS1I_SG_EEESM_EEEEEEEvNS4_8identityENS4_13SM90_TMA_LOADENS1P_INS1Q_ILi3ELi4ELi3EEENS4_18smem_ptr_flag_bitsILi16EEENSJ_INS5_IJSP_SG_EEENS5_IJSG_SB_EEEEEEEvS21_EENS_8epilogue10collective18CollectiveEpilogueINS2B_23Sm100TmaWarpSpecializedILi4ELi2ELi16ELb1ELb0EEEJSH_NS5_IJNSJ_ISF_SB_EENSJ_ISS_SB_EEEEEfNS5_IJSB_llEEEfS2J_NS2B_6fusion15FusionCallbacksIS2F_NS2K_17LinearCombinationIffffLNS_15FloatRoundStyleE2EEESH_S2I_JEEENS4_5SM1004TMEM4LOAD26SM100_TMEM_LOAD_32dp32b16xES22_NS1P_INS1Q_ILi2ELi5ELi2EEENS24_ILi32EEENSJ_INS5_IJS12_ST_EEENS5_IJSB_S12_EEEEEEENS4_39AutoVectorizingCopyWithAssumedAlignmentILi128EEENS4_14SM90_TMA_STOREES2Z_S31_S31_EEEvvEEEEvNT_6ParamsE,"a",@progbits
	.sectionflags	@""
	.align	4
.nv.constant0._ZN7cutlass13device_kernelINS_4gemm6kernel13GemmUniversalIN4cute5tupleIJiiiiEEENS1_10collective13CollectiveMmaINS1_41MainloopSm100TmaUmmaWarpSpecializedSparseILi10ELi2ELi2ENS5_IJNS4_1CILi1EEENSA_ILi2EEESB_EEEEENS5_IJNSA_ILi128EEENSA_ILi64EEESG_EEENS_6half_tENS5_IJNS4_6LayoutINS5_IJiNS5_IJSC_iEEEiEEENS5_IJlNS5_IJSB_SC_EEElEEEEENSJ_INS5_IJNS5_IJNS5_IJNSA_ILi8EEESC_SP_EEEiEEENS5_IJNS5_IJNSA_ILi16EEESC_NSA_ILi4EEEEEEiEEEiEEENS5_IJNS5_IJNS5_IJSF_SS_NSA_ILi2048EEEEEENSA_ILi16384EEEEEENS5_IJNS5_IJSB_NSA_ILi1024EEENSA_ILi32EEEEEElEEElEEEEEEEESI_NS5_IJlSB_lEEENS4_8TiledMMAINS4_8MMA_AtomIJNS4_27SM100_MMA_F16BF16_SS_SPARSEISI_SI_fLi128ELi64ELNS4_4UMMA5MajorE0ELS1D_0ELNS1C_7ScaleInE0ELS1E_0EEEEEENSJ_INS5_IJSB_SB_SB_EEENS5_IJNSA_ILi0EEES1I_S1I_EEEEENS5_IJNS4_10UnderscoreES1L_S1L_EEEEENS4_23SM90_TMA_LOAD_MULTICASTENS4_14ComposedLayoutINS4_7SwizzleILi2ELi4ELi3EEENS4_25smem_sparse_ptr_flag_bitsILi2ELi16EEENSJ_INS5_IJNS5_IJSB_SP_EEENS5_IJSC_S12_EEEEEENS5_IJNS5_IJS1I_SG_EEESM_EEEEEEEvNS4_8identityENS4_13SM90_TMA_LOADENS1P_INS1Q_ILi3ELi4ELi3EEENS4_18smem_ptr_flag_bitsILi16EEENSJ_INS5_IJSP_SG_EEENS5_IJSG_SB_EEEEEEEvS21_EENS_8epilogue10collective18CollectiveEpilogueINS2B_23Sm100TmaWarpSpecializedILi4ELi2ELi16ELb1ELb0EEEJSH_NS5_IJNSJ_ISF_SB_EENSJ_ISS_SB_EEEEEfNS5_IJSB_llEEEfS2J_NS2B_6fusion15FusionCallbacksIS2F_NS2K_17LinearCombinationIffffLNS_15FloatRoundStyleE2EEESH_S2I_JEEENS4_5SM1004TMEM4LOAD26SM100_TMEM_LOAD_32dp32b16xES22_NS1P_INS1Q_ILi2ELi5ELi2EEENS24_ILi32EEENSJ_INS5_IJS12_ST_EEENS5_IJSB_S12_EEEEEEENS4_39AutoVectorizingCopyWithAssumedAlignmentILi128EEENS4_14SM90_TMA_STOREES2Z_S31_S31_EEEvvEEEEvNT_6ParamsE:
	.zero		3456


//--------------------- SYMBOLS --------------------------

	.type		.nv.reservedSmem.offset0,@object
	.size		.nv.reservedSmem.offset0,0x4
	.type		.nv.reservedSmem.cap,@object
	.size		.nv.reservedSmem.cap,0x4
	.type		__assertfail,@function
